//
// Generated by NVIDIA NVVM Compiler
//
// Compiler Build ID: CL-36424714
// Cuda compilation tools, release 13.0, V13.0.88
// Based on NVVM 20.0.0
//

.version 9.0
.target sm_100
.address_size 64

	// .globl	_Z15updateParticlesPdS_S_S_S_S_S_iS_S_ii
.global .align 4 .b8 precalc_xorwow_matrix[102400];
.global .align 4 .b8 precalc_xorwow_offset_matrix[102400];
.global .align 4 .b8 mrg32k3aM1[2304];
.global .align 4 .b8 mrg32k3aM2[2304];
.global .align 4 .b8 mrg32k3aM1SubSeq[2016];
.global .align 4 .b8 mrg32k3aM2SubSeq[2016];
.global .align 4 .b8 mrg32k3aM1Seq[2304];
.global .align 4 .b8 mrg32k3aM2Seq[2304];
.const .align 8 .b8 __cr_lgamma_table[72];
.const .align 8 .f64 w_d;
.const .align 8 .f64 c1_d;
.const .align 8 .f64 c2_d;
.const .align 8 .f64 max_pos_d;
.const .align 8 .f64 min_pos_d;
.const .align 8 .f64 max_v_d;
.const .align 4 .u32 max_iter_d;
.const .align 4 .u32 particle_cnt_d;
.const .align 4 .u32 tile_size;
.const .align 4 .u32 tile_size2;
// _ZZ15updateParticlesPdS_S_S_S_S_S_iS_S_iiE16privateBestQueue has been demoted
// _ZZ15updateParticlesPdS_S_S_S_S_S_iS_S_iiE21privateBestQueueIndex has been demoted
// _ZZ15updateParticlesPdS_S_S_S_S_S_iS_S_iiE9queue_num has been demoted
.extern .shared .align 16 .b8 shared_data[];

.visible .entry _Z15updateParticlesPdS_S_S_S_S_S_iS_S_ii(
	.param .u64 .ptr .align 1 _Z15updateParticlesPdS_S_S_S_S_S_iS_S_ii_param_0,
	.param .u64 .ptr .align 1 _Z15updateParticlesPdS_S_S_S_S_S_iS_S_ii_param_1,
	.param .u64 .ptr .align 1 _Z15updateParticlesPdS_S_S_S_S_S_iS_S_ii_param_2,
	.param .u64 .ptr .align 1 _Z15updateParticlesPdS_S_S_S_S_S_iS_S_ii_param_3,
	.param .u64 .ptr .align 1 _Z15updateParticlesPdS_S_S_S_S_S_iS_S_ii_param_4,
	.param .u64 .ptr .align 1 _Z15updateParticlesPdS_S_S_S_S_S_iS_S_ii_param_5,
	.param .u64 .ptr .align 1 _Z15updateParticlesPdS_S_S_S_S_S_iS_S_ii_param_6,
	.param .u32 _Z15updateParticlesPdS_S_S_S_S_S_iS_S_ii_param_7,
	.param .u64 .ptr .align 1 _Z15updateParticlesPdS_S_S_S_S_S_iS_S_ii_param_8,
	.param .u64 .ptr .align 1 _Z15updateParticlesPdS_S_S_S_S_S_iS_S_ii_param_9,
	.param .u32 _Z15updateParticlesPdS_S_S_S_S_S_iS_S_ii_param_10,
	.param .u32 _Z15updateParticlesPdS_S_S_S_S_S_iS_S_ii_param_11
)
{
	.reg .pred 	%p<45>;
	.reg .b32 	%r<352>;
	.reg .b64 	%rd<153>;
	.reg .b64 	%fd<202>;
	// demoted variable
	.shared .align 8 .b8 _ZZ15updateParticlesPdS_S_S_S_S_S_iS_S_iiE16privateBestQueue[4096];
	// demoted variable
	.shared .align 8 .b8 _ZZ15updateParticlesPdS_S_S_S_S_S_iS_S_iiE21privateBestQueueIndex[4096];
	// demoted variable
	.shared .align 4 .u32 _ZZ15updateParticlesPdS_S_S_S_S_S_iS_S_iiE9queue_num;
	ld.param.u64 	%rd13, [_Z15updateParticlesPdS_S_S_S_S_S_iS_S_ii_param_0];
	ld.param.u64 	%rd8, [_Z15updateParticlesPdS_S_S_S_S_S_iS_S_ii_param_1];
	ld.param.u64 	%rd14, [_Z15updateParticlesPdS_S_S_S_S_S_iS_S_ii_param_3];
	ld.param.u64 	%rd15, [_Z15updateParticlesPdS_S_S_S_S_S_iS_S_ii_param_6];
	ld.param.u32 	%r102, [_Z15updateParticlesPdS_S_S_S_S_S_iS_S_ii_param_7];
	ld.param.u64 	%rd11, [_Z15updateParticlesPdS_S_S_S_S_S_iS_S_ii_param_8];
	ld.param.u32 	%r103, [_Z15updateParticlesPdS_S_S_S_S_S_iS_S_ii_param_10];
	ld.param.u32 	%r104, [_Z15updateParticlesPdS_S_S_S_S_S_iS_S_ii_param_11];
	cvta.to.global.u64 	%rd1, %rd14;
	cvta.to.global.u64 	%rd2, %rd13;
	cvta.to.global.u64 	%rd3, %rd15;
	mov.u32 	%r1, %tid.x;
	setp.ne.s32 	%p1, %r1, 0;
	@%p1 bra 	$L__BB0_2;
	mov.b32 	%r105, 0;
	st.shared.u32 	[_ZZ15updateParticlesPdS_S_S_S_S_S_iS_S_iiE9queue_num], %r105;
	mov.b64 	%rd16, -4476578029606273024;
	st.shared.u64 	[_ZZ15updateParticlesPdS_S_S_S_S_S_iS_S_iiE16privateBestQueue], %rd16;
$L__BB0_2:
	bar.sync 	0;
	mov.u32 	%r2, %ctaid.x;
	mul.lo.s32 	%r3, %r103, %r2;
	mul.lo.s32 	%r4, %r103, %r102;
	mul.lo.s32 	%r5, %r104, %r1;
	add.s32 	%r6, %r5, %r104;
	min.s32 	%r7, %r6, %r4;
	setp.ge.s32 	%p2, %r5, %r7;
	@%p2 bra 	$L__BB0_7;
	ld.const.u32 	%r8, [particle_cnt_d];
	ld.const.f64 	%fd1, [w_d];
	ld.const.f64 	%fd2, [max_v_d];
	neg.f64 	%fd3, %fd2;
	ld.const.f64 	%fd4, [max_pos_d];
	ld.const.f64 	%fd5, [min_pos_d];
	sub.s32 	%r315, %r5, %r7;
	cvta.to.global.u64 	%rd4, %rd8;
	cvta.to.global.u64 	%rd5, %rd11;
	mov.u32 	%r316, %r5;
$L__BB0_4:
	div.s32 	%r106, %r316, %r102;
	add.s32 	%r12, %r106, %r3;
	setp.ge.s32 	%p3, %r12, %r8;
	@%p3 bra 	$L__BB0_6;
	rem.s32 	%r107, %r316, %r102;
	mad.lo.s32 	%r108, %r12, %r102, %r107;
	// begin inline asm
	mov.u64 	%rd17, %clock64;
	// end inline asm
	cvt.s64.s32 	%rd18, %r108;
	add.s64 	%rd19, %rd17, %rd18;
	cvt.u32.u64 	%r109, %rd19;
	xor.b32  	%r110, %r109, -1429050551;
	mul.lo.s32 	%r111, %r110, 1099087573;
	{ .reg .b32 tmp; mov.b64 {tmp, %r112}, %rd19; }
	xor.b32  	%r113, %r112, -136515619;
	mul.lo.s32 	%r114, %r113, -1703105765;
	add.s32 	%r115, %r111, %r114;
	add.s32 	%r116, %r115, 6615241;
	add.s32 	%r117, %r111, 123456789;
	xor.b32  	%r118, %r111, 362436069;
	add.s32 	%r119, %r114, 521288629;
	xor.b32  	%r120, %r114, 88675123;
	add.s32 	%r121, %r111, 5783321;
	shr.u32 	%r122, %r117, 2;
	xor.b32  	%r123, %r122, %r117;
	shl.b32 	%r124, %r121, 4;
	shl.b32 	%r125, %r123, 1;
	xor.b32  	%r126, %r124, %r125;
	xor.b32  	%r127, %r126, %r121;
	xor.b32  	%r128, %r127, %r123;
	add.s32 	%r129, %r116, %r128;
	add.s32 	%r130, %r129, 362437;
	shr.u32 	%r131, %r118, 2;
	xor.b32  	%r132, %r131, %r118;
	shl.b32 	%r133, %r128, 4;
	shl.b32 	%r134, %r132, 1;
	xor.b32  	%r135, %r134, %r133;
	xor.b32  	%r136, %r135, %r132;
	xor.b32  	%r137, %r136, %r128;
	add.s32 	%r138, %r116, %r137;
	add.s32 	%r139, %r138, 724874;
	cvt.u64.u32 	%rd20, %r130;
	mul.wide.u32 	%rd21, %r139, 2097152;
	xor.b64  	%rd22, %rd21, %rd20;
	cvt.rn.f64.u64 	%fd33, %rd22;
	fma.rn.f64 	%fd34, %fd33, 0d3CA0000000000000, 0d3C90000000000000;
	shr.u32 	%r140, %r119, 2;
	xor.b32  	%r141, %r140, %r119;
	shl.b32 	%r142, %r137, 4;
	shl.b32 	%r143, %r141, 1;
	xor.b32  	%r144, %r143, %r142;
	xor.b32  	%r145, %r144, %r141;
	xor.b32  	%r146, %r145, %r137;
	add.s32 	%r147, %r116, %r146;
	add.s32 	%r148, %r147, 1087311;
	shr.u32 	%r149, %r120, 2;
	xor.b32  	%r150, %r149, %r120;
	shl.b32 	%r151, %r146, 4;
	shl.b32 	%r152, %r150, 1;
	xor.b32  	%r153, %r152, %r151;
	xor.b32  	%r154, %r153, %r150;
	xor.b32  	%r155, %r154, %r146;
	add.s32 	%r156, %r116, %r155;
	add.s32 	%r157, %r156, 1449748;
	cvt.u64.u32 	%rd23, %r148;
	mul.wide.u32 	%rd24, %r157, 2097152;
	xor.b64  	%rd25, %rd24, %rd23;
	cvt.rn.f64.u64 	%fd35, %rd25;
	fma.rn.f64 	%fd36, %fd35, 0d3CA0000000000000, 0d3C90000000000000;
	mul.wide.s32 	%rd26, %r108, 8;
	add.s64 	%rd27, %rd4, %rd26;
	ld.global.f64 	%fd37, [%rd27];
	ld.const.f64 	%fd38, [c1_d];
	mul.f64 	%fd39, %fd38, %fd34;
	add.s64 	%rd28, %rd1, %rd26;
	ld.global.f64 	%fd40, [%rd28];
	add.s64 	%rd29, %rd2, %rd26;
	ld.global.f64 	%fd41, [%rd29];
	sub.f64 	%fd42, %fd40, %fd41;
	mul.f64 	%fd43, %fd42, %fd39;
	fma.rn.f64 	%fd44, %fd1, %fd37, %fd43;
	ld.const.f64 	%fd45, [c2_d];
	mul.f64 	%fd46, %fd45, %fd36;
	mul.wide.s32 	%rd30, %r107, 8;
	add.s64 	%rd31, %rd5, %rd30;
	ld.global.f64 	%fd47, [%rd31];
	sub.f64 	%fd48, %fd47, %fd41;
	fma.rn.f64 	%fd49, %fd48, %fd46, %fd44;
	setp.lt.f64 	%p4, %fd49, %fd2;
	selp.f64 	%fd50, %fd49, %fd2, %p4;
	max.f64 	%fd51, %fd50, %fd3;
	add.f64 	%fd52, %fd41, %fd51;
	setp.lt.f64 	%p5, %fd52, %fd4;
	selp.f64 	%fd53, %fd52, %fd4, %p5;
	max.f64 	%fd54, %fd53, %fd5;
	st.global.f64 	[%rd29], %fd54;
	st.global.f64 	[%rd27], %fd51;
$L__BB0_6:
	add.s32 	%r316, %r316, 1;
	add.s32 	%r315, %r315, 1;
	setp.ne.s32 	%p6, %r315, 0;
	@%p6 bra 	$L__BB0_4;
$L__BB0_7:
	bar.sync 	0;
	rem.s32 	%r158, %r6, %r102;
	setp.ne.s32 	%p7, %r158, 0;
	@%p7 bra 	$L__BB0_30;
	setp.ge.s32 	%p8, %r5, %r7;
	add.s32 	%r159, %r5, %r102;
	min.s32 	%r15, %r159, %r4;
	mov.f64 	%fd192, 0d0000000000000000;
	@%p8 bra 	$L__BB0_21;
	sub.s32 	%r16, %r7, %r5;
	and.b32  	%r17, %r16, 7;
	sub.s32 	%r160, %r5, %r7;
	setp.gt.u32 	%p9, %r160, -8;
	mov.f64 	%fd192, 0d0000000000000000;
	mov.u32 	%r320, %r5;
	@%p9 bra 	$L__BB0_13;
	add.s32 	%r318, %r5, 3;
	and.b32  	%r161, %r16, -8;
	neg.s32 	%r317, %r161;
	mov.f64 	%fd192, 0d0000000000000000;
$L__BB0_11:
	.pragma "nounroll";
	add.s32 	%r162, %r318, -3;
	div.s32 	%r163, %r162, %r102;
	mul.lo.s32 	%r164, %r163, %r102;
	sub.s32 	%r165, %r162, %r164;
	add.s32 	%r166, %r163, %r3;
	mad.lo.s32 	%r167, %r166, %r102, %r165;
	mul.wide.s32 	%rd32, %r167, 8;
	add.s64 	%rd33, %rd2, %rd32;
	ld.global.f64 	%fd59, [%rd33];
	add.f64 	%fd60, %fd59, 0dBFE999999999999A;
	fma.rn.f64 	%fd61, %fd59, %fd60, 0dC0C3880000000000;
	fma.rn.f64 	%fd62, %fd59, %fd61, 0d40BF400000000000;
	abs.f64 	%fd63, %fd62;
	add.f64 	%fd64, %fd192, %fd63;
	add.s32 	%r168, %r318, -2;
	div.s32 	%r169, %r168, %r102;
	mul.lo.s32 	%r170, %r169, %r102;
	sub.s32 	%r171, %r168, %r170;
	add.s32 	%r172, %r169, %r3;
	mad.lo.s32 	%r173, %r172, %r102, %r171;
	mul.wide.s32 	%rd34, %r173, 8;
	add.s64 	%rd35, %rd2, %rd34;
	ld.global.f64 	%fd65, [%rd35];
	add.f64 	%fd66, %fd65, 0dBFE999999999999A;
	fma.rn.f64 	%fd67, %fd65, %fd66, 0dC0C3880000000000;
	fma.rn.f64 	%fd68, %fd65, %fd67, 0d40BF400000000000;
	abs.f64 	%fd69, %fd68;
	add.f64 	%fd70, %fd64, %fd69;
	add.s32 	%r174, %r318, -1;
	div.s32 	%r175, %r174, %r102;
	mul.lo.s32 	%r176, %r175, %r102;
	sub.s32 	%r177, %r174, %r176;
	add.s32 	%r178, %r175, %r3;
	mad.lo.s32 	%r179, %r178, %r102, %r177;
	mul.wide.s32 	%rd36, %r179, 8;
	add.s64 	%rd37, %rd2, %rd36;
	ld.global.f64 	%fd71, [%rd37];
	add.f64 	%fd72, %fd71, 0dBFE999999999999A;
	fma.rn.f64 	%fd73, %fd71, %fd72, 0dC0C3880000000000;
	fma.rn.f64 	%fd74, %fd71, %fd73, 0d40BF400000000000;
	abs.f64 	%fd75, %fd74;
	add.f64 	%fd76, %fd70, %fd75;
	add.s32 	%r180, %r318, 4;
	div.s32 	%r181, %r318, %r102;
	mul.lo.s32 	%r182, %r181, %r102;
	sub.s32 	%r183, %r318, %r182;
	add.s32 	%r184, %r181, %r3;
	mad.lo.s32 	%r185, %r184, %r102, %r183;
	mul.wide.s32 	%rd38, %r185, 8;
	add.s64 	%rd39, %rd2, %rd38;
	ld.global.f64 	%fd77, [%rd39];
	add.f64 	%fd78, %fd77, 0dBFE999999999999A;
	fma.rn.f64 	%fd79, %fd77, %fd78, 0dC0C3880000000000;
	fma.rn.f64 	%fd80, %fd77, %fd79, 0d40BF400000000000;
	abs.f64 	%fd81, %fd80;
	add.f64 	%fd82, %fd76, %fd81;
	add.s32 	%r186, %r318, 1;
	div.s32 	%r187, %r186, %r102;
	mul.lo.s32 	%r188, %r187, %r102;
	sub.s32 	%r189, %r186, %r188;
	add.s32 	%r190, %r187, %r3;
	mad.lo.s32 	%r191, %r190, %r102, %r189;
	mul.wide.s32 	%rd40, %r191, 8;
	add.s64 	%rd41, %rd2, %rd40;
	ld.global.f64 	%fd83, [%rd41];
	add.f64 	%fd84, %fd83, 0dBFE999999999999A;
	fma.rn.f64 	%fd85, %fd83, %fd84, 0dC0C3880000000000;
	fma.rn.f64 	%fd86, %fd83, %fd85, 0d40BF400000000000;
	abs.f64 	%fd87, %fd86;
	add.f64 	%fd88, %fd82, %fd87;
	add.s32 	%r192, %r318, 2;
	div.s32 	%r193, %r192, %r102;
	mul.lo.s32 	%r194, %r193, %r102;
	sub.s32 	%r195, %r192, %r194;
	add.s32 	%r196, %r193, %r3;
	mad.lo.s32 	%r197, %r196, %r102, %r195;
	mul.wide.s32 	%rd42, %r197, 8;
	add.s64 	%rd43, %rd2, %rd42;
	ld.global.f64 	%fd89, [%rd43];
	add.f64 	%fd90, %fd89, 0dBFE999999999999A;
	fma.rn.f64 	%fd91, %fd89, %fd90, 0dC0C3880000000000;
	fma.rn.f64 	%fd92, %fd89, %fd91, 0d40BF400000000000;
	abs.f64 	%fd93, %fd92;
	add.f64 	%fd94, %fd88, %fd93;
	add.s32 	%r198, %r318, 3;
	div.s32 	%r199, %r198, %r102;
	mul.lo.s32 	%r200, %r199, %r102;
	sub.s32 	%r201, %r198, %r200;
	add.s32 	%r202, %r199, %r3;
	mad.lo.s32 	%r203, %r202, %r102, %r201;
	mul.wide.s32 	%rd44, %r203, 8;
	add.s64 	%rd45, %rd2, %rd44;
	ld.global.f64 	%fd95, [%rd45];
	add.f64 	%fd96, %fd95, 0dBFE999999999999A;
	fma.rn.f64 	%fd97, %fd95, %fd96, 0dC0C3880000000000;
	fma.rn.f64 	%fd98, %fd95, %fd97, 0d40BF400000000000;
	abs.f64 	%fd99, %fd98;
	add.f64 	%fd100, %fd94, %fd99;
	div.s32 	%r204, %r180, %r102;
	mul.lo.s32 	%r205, %r204, %r102;
	sub.s32 	%r206, %r180, %r205;
	add.s32 	%r207, %r204, %r3;
	mad.lo.s32 	%r208, %r207, %r102, %r206;
	mul.wide.s32 	%rd46, %r208, 8;
	add.s64 	%rd47, %rd2, %rd46;
	ld.global.f64 	%fd101, [%rd47];
	add.f64 	%fd102, %fd101, 0dBFE999999999999A;
	fma.rn.f64 	%fd103, %fd101, %fd102, 0dC0C3880000000000;
	fma.rn.f64 	%fd104, %fd101, %fd103, 0d40BF400000000000;
	abs.f64 	%fd105, %fd104;
	add.f64 	%fd192, %fd100, %fd105;
	add.s32 	%r318, %r318, 8;
	add.s32 	%r317, %r317, 8;
	setp.ne.s32 	%p10, %r317, 0;
	@%p10 bra 	$L__BB0_11;
	add.s32 	%r320, %r318, -3;
$L__BB0_13:
	setp.eq.s32 	%p11, %r17, 0;
	@%p11 bra 	$L__BB0_21;
	and.b32  	%r26, %r16, 3;
	setp.lt.u32 	%p12, %r17, 4;
	@%p12 bra 	$L__BB0_16;
	div.s32 	%r209, %r320, %r102;
	mul.lo.s32 	%r210, %r209, %r102;
	sub.s32 	%r211, %r320, %r210;
	add.s32 	%r212, %r209, %r3;
	mad.lo.s32 	%r213, %r212, %r102, %r211;
	mul.wide.s32 	%rd48, %r213, 8;
	add.s64 	%rd49, %rd2, %rd48;
	ld.global.f64 	%fd107, [%rd49];
	add.f64 	%fd108, %fd107, 0dBFE999999999999A;
	fma.rn.f64 	%fd109, %fd107, %fd108, 0dC0C3880000000000;
	fma.rn.f64 	%fd110, %fd107, %fd109, 0d40BF400000000000;
	abs.f64 	%fd111, %fd110;
	add.f64 	%fd112, %fd192, %fd111;
	add.s32 	%r214, %r320, 1;
	div.s32 	%r215, %r214, %r102;
	mul.lo.s32 	%r216, %r215, %r102;
	sub.s32 	%r217, %r214, %r216;
	add.s32 	%r218, %r215, %r3;
	mad.lo.s32 	%r219, %r218, %r102, %r217;
	mul.wide.s32 	%rd50, %r219, 8;
	add.s64 	%rd51, %rd2, %rd50;
	ld.global.f64 	%fd113, [%rd51];
	add.f64 	%fd114, %fd113, 0dBFE999999999999A;
	fma.rn.f64 	%fd115, %fd113, %fd114, 0dC0C3880000000000;
	fma.rn.f64 	%fd116, %fd113, %fd115, 0d40BF400000000000;
	abs.f64 	%fd117, %fd116;
	add.f64 	%fd118, %fd112, %fd117;
	add.s32 	%r220, %r320, 2;
	div.s32 	%r221, %r220, %r102;
	mul.lo.s32 	%r222, %r221, %r102;
	sub.s32 	%r223, %r220, %r222;
	add.s32 	%r224, %r221, %r3;
	mad.lo.s32 	%r225, %r224, %r102, %r223;
	mul.wide.s32 	%rd52, %r225, 8;
	add.s64 	%rd53, %rd2, %rd52;
	ld.global.f64 	%fd119, [%rd53];
	add.f64 	%fd120, %fd119, 0dBFE999999999999A;
	fma.rn.f64 	%fd121, %fd119, %fd120, 0dC0C3880000000000;
	fma.rn.f64 	%fd122, %fd119, %fd121, 0d40BF400000000000;
	abs.f64 	%fd123, %fd122;
	add.f64 	%fd124, %fd118, %fd123;
	add.s32 	%r226, %r320, 3;
	div.s32 	%r227, %r226, %r102;
	mul.lo.s32 	%r228, %r227, %r102;
	sub.s32 	%r229, %r226, %r228;
	add.s32 	%r230, %r227, %r3;
	mad.lo.s32 	%r231, %r230, %r102, %r229;
	mul.wide.s32 	%rd54, %r231, 8;
	add.s64 	%rd55, %rd2, %rd54;
	ld.global.f64 	%fd125, [%rd55];
	add.f64 	%fd126, %fd125, 0dBFE999999999999A;
	fma.rn.f64 	%fd127, %fd125, %fd126, 0dC0C3880000000000;
	fma.rn.f64 	%fd128, %fd125, %fd127, 0d40BF400000000000;
	abs.f64 	%fd129, %fd128;
	add.f64 	%fd192, %fd124, %fd129;
	add.s32 	%r320, %r320, 4;
$L__BB0_16:
	setp.eq.s32 	%p13, %r26, 0;
	@%p13 bra 	$L__BB0_21;
	setp.eq.s32 	%p14, %r26, 1;
	@%p14 bra 	$L__BB0_19;
	div.s32 	%r232, %r320, %r102;
	mul.lo.s32 	%r233, %r232, %r102;
	sub.s32 	%r234, %r320, %r233;
	add.s32 	%r235, %r232, %r3;
	mad.lo.s32 	%r236, %r235, %r102, %r234;
	mul.wide.s32 	%rd56, %r236, 8;
	add.s64 	%rd57, %rd2, %rd56;
	ld.global.f64 	%fd131, [%rd57];
	add.f64 	%fd132, %fd131, 0dBFE999999999999A;
	fma.rn.f64 	%fd133, %fd131, %fd132, 0dC0C3880000000000;
	fma.rn.f64 	%fd134, %fd131, %fd133, 0d40BF400000000000;
	abs.f64 	%fd135, %fd134;
	add.f64 	%fd136, %fd192, %fd135;
	add.s32 	%r237, %r320, 1;
	div.s32 	%r238, %r237, %r102;
	mul.lo.s32 	%r239, %r238, %r102;
	sub.s32 	%r240, %r237, %r239;
	add.s32 	%r241, %r238, %r3;
	mad.lo.s32 	%r242, %r241, %r102, %r240;
	mul.wide.s32 	%rd58, %r242, 8;
	add.s64 	%rd59, %rd2, %rd58;
	ld.global.f64 	%fd137, [%rd59];
	add.f64 	%fd138, %fd137, 0dBFE999999999999A;
	fma.rn.f64 	%fd139, %fd137, %fd138, 0dC0C3880000000000;
	fma.rn.f64 	%fd140, %fd137, %fd139, 0d40BF400000000000;
	abs.f64 	%fd141, %fd140;
	add.f64 	%fd192, %fd136, %fd141;
	add.s32 	%r320, %r320, 2;
$L__BB0_19:
	and.b32  	%r243, %r16, 1;
	setp.eq.b32 	%p15, %r243, 1;
	not.pred 	%p16, %p15;
	@%p16 bra 	$L__BB0_21;
	div.s32 	%r244, %r320, %r102;
	mul.lo.s32 	%r245, %r244, %r102;
	sub.s32 	%r246, %r320, %r245;
	add.s32 	%r247, %r244, %r3;
	mad.lo.s32 	%r248, %r247, %r102, %r246;
	mul.wide.s32 	%rd60, %r248, 8;
	add.s64 	%rd61, %rd2, %rd60;
	ld.global.f64 	%fd142, [%rd61];
	add.f64 	%fd143, %fd142, 0dBFE999999999999A;
	fma.rn.f64 	%fd144, %fd142, %fd143, 0dC0C3880000000000;
	fma.rn.f64 	%fd145, %fd142, %fd144, 0d40BF400000000000;
	abs.f64 	%fd146, %fd145;
	add.f64 	%fd192, %fd192, %fd146;
$L__BB0_21:
	ld.param.u64 	%rd150, [_Z15updateParticlesPdS_S_S_S_S_S_iS_S_ii_param_4];
	div.s32 	%r249, %r5, %r102;
	add.s32 	%r31, %r249, %r3;
	cvta.to.global.u64 	%rd62, %rd150;
	mul.wide.s32 	%rd63, %r31, 8;
	add.s64 	%rd6, %rd62, %rd63;
	ld.global.f64 	%fd147, [%rd6];
	setp.leu.f64 	%p17, %fd192, %fd147;
	@%p17 bra 	$L__BB0_28;
	st.global.f64 	[%rd6], %fd192;
	setp.ge.s32 	%p18, %r5, %r15;
	@%p18 bra 	$L__BB0_28;
	mul.lo.s32 	%r32, %r31, %r102;
	sub.s32 	%r250, %r15, %r5;
	and.b32  	%r33, %r250, 3;
	setp.eq.s32 	%p19, %r33, 0;
	mov.u32 	%r324, %r5;
	@%p19 bra 	$L__BB0_26;
	neg.s32 	%r322, %r33;
	mov.u32 	%r324, %r5;
$L__BB0_25:
	.pragma "nounroll";
	rem.s32 	%r251, %r324, %r102;
	add.s32 	%r252, %r251, %r32;
	mul.wide.s32 	%rd64, %r252, 8;
	add.s64 	%rd65, %rd2, %rd64;
	ld.global.f64 	%fd148, [%rd65];
	add.s64 	%rd66, %rd1, %rd64;
	st.global.f64 	[%rd66], %fd148;
	add.s32 	%r324, %r324, 1;
	add.s32 	%r322, %r322, 1;
	setp.ne.s32 	%p20, %r322, 0;
	@%p20 bra 	$L__BB0_25;
$L__BB0_26:
	sub.s32 	%r253, %r5, %r15;
	setp.gt.u32 	%p21, %r253, -4;
	@%p21 bra 	$L__BB0_28;
$L__BB0_27:
	rem.s32 	%r254, %r324, %r102;
	add.s32 	%r255, %r254, %r32;
	mul.wide.s32 	%rd67, %r255, 8;
	add.s64 	%rd68, %rd2, %rd67;
	ld.global.f64 	%fd149, [%rd68];
	add.s64 	%rd69, %rd1, %rd67;
	st.global.f64 	[%rd69], %fd149;
	add.s32 	%r256, %r324, 1;
	rem.s32 	%r257, %r256, %r102;
	add.s32 	%r258, %r257, %r32;
	mul.wide.s32 	%rd70, %r258, 8;
	add.s64 	%rd71, %rd2, %rd70;
	ld.global.f64 	%fd150, [%rd71];
	add.s64 	%rd72, %rd1, %rd70;
	st.global.f64 	[%rd72], %fd150;
	add.s32 	%r259, %r324, 2;
	rem.s32 	%r260, %r259, %r102;
	add.s32 	%r261, %r260, %r32;
	mul.wide.s32 	%rd73, %r261, 8;
	add.s64 	%rd74, %rd2, %rd73;
	ld.global.f64 	%fd151, [%rd74];
	add.s64 	%rd75, %rd1, %rd73;
	st.global.f64 	[%rd75], %fd151;
	add.s32 	%r262, %r324, 3;
	rem.s32 	%r263, %r262, %r102;
	add.s32 	%r264, %r263, %r32;
	mul.wide.s32 	%rd76, %r264, 8;
	add.s64 	%rd77, %rd2, %rd76;
	ld.global.f64 	%fd152, [%rd77];
	add.s64 	%rd78, %rd1, %rd76;
	st.global.f64 	[%rd78], %fd152;
	add.s32 	%r324, %r324, 4;
	setp.ne.s32 	%p22, %r324, %r15;
	@%p22 bra 	$L__BB0_27;
$L__BB0_28:
	ld.param.u64 	%rd152, [_Z15updateParticlesPdS_S_S_S_S_S_iS_S_ii_param_9];
	cvta.to.global.u64 	%rd79, %rd152;
	ld.global.f64 	%fd153, [%rd79];
	setp.leu.f64 	%p23, %fd192, %fd153;
	@%p23 bra 	$L__BB0_30;
	atom.shared.add.u32 	%r265, [_ZZ15updateParticlesPdS_S_S_S_S_S_iS_S_iiE9queue_num], 1;
	shl.b32 	%r266, %r265, 3;
	mov.u32 	%r267, _ZZ15updateParticlesPdS_S_S_S_S_S_iS_S_iiE16privateBestQueue;
	add.s32 	%r268, %r267, %r266;
	st.shared.f64 	[%r268+8], %fd192;
	cvt.rn.f64.s32 	%fd154, %r31;
	mov.u32 	%r269, _ZZ15updateParticlesPdS_S_S_S_S_S_iS_S_iiE21privateBestQueueIndex;
	add.s32 	%r270, %r269, %r266;
	st.shared.f64 	[%r270+8], %fd154;
$L__BB0_30:
	setp.ne.s32 	%p24, %r1, 0;
	bar.sync 	0;
	@%p24 bra 	$L__BB0_63;
	ld.param.u64 	%rd151, [_Z15updateParticlesPdS_S_S_S_S_S_iS_S_ii_param_5];
	cvta.to.global.u64 	%rd80, %rd151;
	mul.wide.u32 	%rd81, %r2, 8;
	add.s64 	%rd7, %rd80, %rd81;
	mov.b64 	%rd82, -4476578029606273024;
	st.global.u64 	[%rd7], %rd82;
	add.s64 	%rd83, %rd3, %rd81;
	st.global.u64 	[%rd83], %rd82;
	ld.shared.u32 	%r42, [_ZZ15updateParticlesPdS_S_S_S_S_S_iS_S_iiE9queue_num];
	setp.eq.s32 	%p25, %r42, 0;
	@%p25 bra 	$L__BB0_63;
	ld.shared.f64 	%fd194, [_ZZ15updateParticlesPdS_S_S_S_S_S_iS_S_iiE16privateBestQueue];
	and.b32  	%r43, %r42, 3;
	setp.lt.u32 	%p26, %r42, 4;
	mov.b32 	%r330, -1;
	mov.b32 	%r339, 1;
	@%p26 bra 	$L__BB0_44;
	mov.u32 	%r277, _ZZ15updateParticlesPdS_S_S_S_S_S_iS_S_iiE16privateBestQueue;
	add.s32 	%r326, %r277, 16;
	and.b32  	%r278, %r42, -4;
	neg.s32 	%r328, %r278;
	mov.b32 	%r330, -1;
	mov.b32 	%r327, 2;
$L__BB0_34:
	ld.shared.f64 	%fd20, [%r326+-8];
	setp.ltu.f64 	%p27, %fd20, %fd194;
	@%p27 bra 	$L__BB0_36;
	st.shared.f64 	[_ZZ15updateParticlesPdS_S_S_S_S_S_iS_S_iiE16privateBestQueue], %fd20;
	add.s32 	%r330, %r327, -1;
	mov.f64 	%fd194, %fd20;
$L__BB0_36:
	ld.shared.f64 	%fd22, [%r326];
	setp.ltu.f64 	%p28, %fd22, %fd194;
	@%p28 bra 	$L__BB0_38;
	st.shared.f64 	[_ZZ15updateParticlesPdS_S_S_S_S_S_iS_S_iiE16privateBestQueue], %fd22;
	mov.f64 	%fd194, %fd22;
	mov.u32 	%r330, %r327;
$L__BB0_38:
	ld.shared.f64 	%fd24, [%r326+8];
	setp.ltu.f64 	%p29, %fd24, %fd194;
	@%p29 bra 	$L__BB0_40;
	add.s32 	%r330, %r327, 1;
	st.shared.f64 	[_ZZ15updateParticlesPdS_S_S_S_S_S_iS_S_iiE16privateBestQueue], %fd24;
	mov.f64 	%fd194, %fd24;
$L__BB0_40:
	ld.shared.f64 	%fd26, [%r326+16];
	setp.ltu.f64 	%p30, %fd26, %fd194;
	@%p30 bra 	$L__BB0_42;
	add.s32 	%r330, %r327, 2;
	st.shared.f64 	[_ZZ15updateParticlesPdS_S_S_S_S_S_iS_S_iiE16privateBestQueue], %fd26;
	mov.f64 	%fd194, %fd26;
$L__BB0_42:
	add.s32 	%r328, %r328, 4;
	add.s32 	%r327, %r327, 4;
	add.s32 	%r326, %r326, 32;
	setp.ne.s32 	%p31, %r328, 0;
	@%p31 bra 	$L__BB0_34;
	add.s32 	%r339, %r327, -1;
$L__BB0_44:
	setp.eq.s32 	%p32, %r43, 0;
	@%p32 bra 	$L__BB0_49;
	shl.b32 	%r279, %r339, 3;
	mov.u32 	%r280, _ZZ15updateParticlesPdS_S_S_S_S_S_iS_S_iiE16privateBestQueue;
	add.s32 	%r338, %r280, %r279;
	neg.s32 	%r337, %r43;
$L__BB0_46:
	.pragma "nounroll";
	ld.shared.f64 	%fd30, [%r338];
	setp.ltu.f64 	%p33, %fd30, %fd194;
	@%p33 bra 	$L__BB0_48;
	st.shared.f64 	[_ZZ15updateParticlesPdS_S_S_S_S_S_iS_S_iiE16privateBestQueue], %fd30;
	mov.f64 	%fd194, %fd30;
	mov.u32 	%r330, %r339;
$L__BB0_48:
	add.s32 	%r339, %r339, 1;
	add.s32 	%r338, %r338, 8;
	add.s32 	%r337, %r337, 1;
	setp.ne.s32 	%p34, %r337, 0;
	@%p34 bra 	$L__BB0_46;
$L__BB0_49:
	setp.eq.s32 	%p35, %r330, -1;
	@%p35 bra 	$L__BB0_63;
	st.global.f64 	[%rd7], %fd194;
	setp.lt.s32 	%p36, %r102, 1;
	@%p36 bra 	$L__BB0_63;
	shl.b32 	%r282, %r330, 3;
	mov.u32 	%r283, _ZZ15updateParticlesPdS_S_S_S_S_S_iS_S_iiE21privateBestQueueIndex;
	add.s32 	%r284, %r283, %r282;
	ld.shared.f64 	%fd155, [%r284];
	cvt.rzi.s32.f64 	%r74, %fd155;
	mul.lo.s32 	%r75, %r102, %r2;
	add.s32 	%r285, %r102, -1;
	and.b32  	%r76, %r102, 15;
	setp.lt.u32 	%p37, %r285, 15;
	mov.b32 	%r347, 0;
	@%p37 bra 	$L__BB0_54;
	and.b32  	%r347, %r102, 2147483632;
	neg.s32 	%r345, %r347;
	add.s32 	%r344, %r75, 7;
	mov.u32 	%r343, %r74;
$L__BB0_53:
	.pragma "nounroll";
	mul.wide.s32 	%rd84, %r343, 8;
	add.s64 	%rd85, %rd2, %rd84;
	ld.global.f64 	%fd156, [%rd85];
	add.s32 	%r286, %r344, -7;
	mul.wide.u32 	%rd86, %r286, 8;
	add.s64 	%rd87, %rd3, %rd86;
	st.global.f64 	[%rd87], %fd156;
	ld.global.f64 	%fd157, [%rd85+8];
	add.s32 	%r287, %r344, -6;
	mul.wide.u32 	%rd88, %r287, 8;
	add.s64 	%rd89, %rd3, %rd88;
	st.global.f64 	[%rd89], %fd157;
	ld.global.f64 	%fd158, [%rd85+16];
	add.s32 	%r288, %r344, -5;
	mul.wide.u32 	%rd90, %r288, 8;
	add.s64 	%rd91, %rd3, %rd90;
	st.global.f64 	[%rd91], %fd158;
	ld.global.f64 	%fd159, [%rd85+24];
	add.s32 	%r289, %r344, -4;
	mul.wide.u32 	%rd92, %r289, 8;
	add.s64 	%rd93, %rd3, %rd92;
	st.global.f64 	[%rd93], %fd159;
	ld.global.f64 	%fd160, [%rd85+32];
	add.s32 	%r290, %r344, -3;
	mul.wide.u32 	%rd94, %r290, 8;
	add.s64 	%rd95, %rd3, %rd94;
	st.global.f64 	[%rd95], %fd160;
	ld.global.f64 	%fd161, [%rd85+40];
	add.s32 	%r291, %r344, -2;
	mul.wide.u32 	%rd96, %r291, 8;
	add.s64 	%rd97, %rd3, %rd96;
	st.global.f64 	[%rd97], %fd161;
	ld.global.f64 	%fd162, [%rd85+48];
	add.s32 	%r292, %r344, -1;
	mul.wide.u32 	%rd98, %r292, 8;
	add.s64 	%rd99, %rd3, %rd98;
	st.global.f64 	[%rd99], %fd162;
	ld.global.f64 	%fd163, [%rd85+56];
	add.s32 	%r293, %r344, 8;
	mul.wide.u32 	%rd100, %r344, 8;
	add.s64 	%rd101, %rd3, %rd100;
	st.global.f64 	[%rd101], %fd163;
	ld.global.f64 	%fd164, [%rd85+64];
	add.s32 	%r294, %r344, 1;
	mul.wide.u32 	%rd102, %r294, 8;
	add.s64 	%rd103, %rd3, %rd102;
	st.global.f64 	[%rd103], %fd164;
	ld.global.f64 	%fd165, [%rd85+72];
	add.s32 	%r295, %r344, 2;
	mul.wide.u32 	%rd104, %r295, 8;
	add.s64 	%rd105, %rd3, %rd104;
	st.global.f64 	[%rd105], %fd165;
	ld.global.f64 	%fd166, [%rd85+80];
	add.s32 	%r296, %r344, 3;
	mul.wide.u32 	%rd106, %r296, 8;
	add.s64 	%rd107, %rd3, %rd106;
	st.global.f64 	[%rd107], %fd166;
	ld.global.f64 	%fd167, [%rd85+88];
	add.s32 	%r297, %r344, 4;
	mul.wide.u32 	%rd108, %r297, 8;
	add.s64 	%rd109, %rd3, %rd108;
	st.global.f64 	[%rd109], %fd167;
	ld.global.f64 	%fd168, [%rd85+96];
	add.s32 	%r298, %r344, 5;
	mul.wide.u32 	%rd110, %r298, 8;
	add.s64 	%rd111, %rd3, %rd110;
	st.global.f64 	[%rd111], %fd168;
	ld.global.f64 	%fd169, [%rd85+104];
	add.s32 	%r299, %r344, 6;
	mul.wide.u32 	%rd112, %r299, 8;
	add.s64 	%rd113, %rd3, %rd112;
	st.global.f64 	[%rd113], %fd169;
	ld.global.f64 	%fd170, [%rd85+112];
	add.s32 	%r300, %r344, 7;
	mul.wide.u32 	%rd114, %r300, 8;
	add.s64 	%rd115, %rd3, %rd114;
	st.global.f64 	[%rd115], %fd170;
	ld.global.f64 	%fd171, [%rd85+120];
	mul.wide.u32 	%rd116, %r293, 8;
	add.s64 	%rd117, %rd3, %rd116;
	st.global.f64 	[%rd117], %fd171;
	add.s32 	%r345, %r345, 16;
	add.s32 	%r344, %r344, 16;
	add.s32 	%r343, %r343, 16;
	setp.ne.s32 	%p38, %r345, 0;
	@%p38 bra 	$L__BB0_53;
$L__BB0_54:
	setp.eq.s32 	%p39, %r76, 0;
	@%p39 bra 	$L__BB0_63;
	and.b32  	%r87, %r102, 7;
	setp.lt.u32 	%p40, %r76, 8;
	@%p40 bra 	$L__BB0_57;
	add.s32 	%r301, %r74, %r347;
	mul.wide.s32 	%rd118, %r301, 8;
	add.s64 	%rd119, %rd2, %rd118;
	ld.global.f64 	%fd172, [%rd119];
	add.s32 	%r302, %r347, %r75;
	mul.wide.u32 	%rd120, %r302, 8;
	add.s64 	%rd121, %rd3, %rd120;
	st.global.f64 	[%rd121], %fd172;
	ld.global.f64 	%fd173, [%rd119+8];
	add.s32 	%r303, %r302, 1;
	mul.wide.u32 	%rd122, %r303, 8;
	add.s64 	%rd123, %rd3, %rd122;
	st.global.f64 	[%rd123], %fd173;
	ld.global.f64 	%fd174, [%rd119+16];
	add.s32 	%r304, %r302, 2;
	mul.wide.u32 	%rd124, %r304, 8;
	add.s64 	%rd125, %rd3, %rd124;
	st.global.f64 	[%rd125], %fd174;
	ld.global.f64 	%fd175, [%rd119+24];
	add.s32 	%r305, %r302, 3;
	mul.wide.u32 	%rd126, %r305, 8;
	add.s64 	%rd127, %rd3, %rd126;
	st.global.f64 	[%rd127], %fd175;
	ld.global.f64 	%fd176, [%rd119+32];
	add.s32 	%r306, %r302, 4;
	mul.wide.u32 	%rd128, %r306, 8;
	add.s64 	%rd129, %rd3, %rd128;
	st.global.f64 	[%rd129], %fd176;
	ld.global.f64 	%fd177, [%rd119+40];
	add.s32 	%r307, %r302, 5;
	mul.wide.u32 	%rd130, %r307, 8;
	add.s64 	%rd131, %rd3, %rd130;
	st.global.f64 	[%rd131], %fd177;
	ld.global.f64 	%fd178, [%rd119+48];
	add.s32 	%r308, %r302, 6;
	mul.wide.u32 	%rd132, %r308, 8;
	add.s64 	%rd133, %rd3, %rd132;
	st.global.f64 	[%rd133], %fd178;
	ld.global.f64 	%fd179, [%rd119+56];
	add.s32 	%r309, %r302, 7;
	mul.wide.u32 	%rd134, %r309, 8;
	add.s64 	%rd135, %rd3, %rd134;
	st.global.f64 	[%rd135], %fd179;
	add.s32 	%r347, %r347, 8;
$L__BB0_57:
	setp.eq.s32 	%p41, %r87, 0;
	@%p41 bra 	$L__BB0_63;
	and.b32  	%r90, %r102, 3;
	setp.lt.u32 	%p42, %r87, 4;
	@%p42 bra 	$L__BB0_60;
	add.s32 	%r310, %r74, %r347;
	mul.wide.s32 	%rd136, %r310, 8;
	add.s64 	%rd137, %rd2, %rd136;
	ld.global.f64 	%fd180, [%rd137];
	add.s32 	%r311, %r347, %r75;
	mul.wide.u32 	%rd138, %r311, 8;
	add.s64 	%rd139, %rd3, %rd138;
	st.global.f64 	[%rd139], %fd180;
	ld.global.f64 	%fd181, [%rd137+8];
	add.s32 	%r312, %r311, 1;
	mul.wide.u32 	%rd140, %r312, 8;
	add.s64 	%rd141, %rd3, %rd140;
	st.global.f64 	[%rd141], %fd181;
	ld.global.f64 	%fd182, [%rd137+16];
	add.s32 	%r313, %r311, 2;
	mul.wide.u32 	%rd142, %r313, 8;
	add.s64 	%rd143, %rd3, %rd142;
	st.global.f64 	[%rd143], %fd182;
	ld.global.f64 	%fd183, [%rd137+24];
	add.s32 	%r314, %r311, 3;
	mul.wide.u32 	%rd144, %r314, 8;
	add.s64 	%rd145, %rd3, %rd144;
	st.global.f64 	[%rd145], %fd183;
	add.s32 	%r347, %r347, 4;
$L__BB0_60:
	setp.eq.s32 	%p43, %r90, 0;
	@%p43 bra 	$L__BB0_63;
	add.s32 	%r351, %r347, %r75;
	add.s32 	%r350, %r74, %r347;
	neg.s32 	%r349, %r90;
$L__BB0_62:
	.pragma "nounroll";
	mul.wide.s32 	%rd146, %r350, 8;
	add.s64 	%rd147, %rd2, %rd146;
	ld.global.f64 	%fd184, [%rd147];
	mul.wide.u32 	%rd148, %r351, 8;
	add.s64 	%rd149, %rd3, %rd148;
	st.global.f64 	[%rd149], %fd184;
	add.s32 	%r351, %r351, 1;
	add.s32 	%r350, %r350, 1;
	add.s32 	%r349, %r349, 1;
	setp.ne.s32 	%p44, %r349, 0;
	@%p44 bra 	$L__BB0_62;
$L__BB0_63:
	ret;

}
	// .globl	_Z14findGlobalBestPdS_iiS_S_
.visible .entry _Z14findGlobalBestPdS_iiS_S_(
	.param .u64 .ptr .align 1 _Z14findGlobalBestPdS_iiS_S__param_0,
	.param .u64 .ptr .align 1 _Z14findGlobalBestPdS_iiS_S__param_1,
	.param .u32 _Z14findGlobalBestPdS_iiS_S__param_2,
	.param .u32 _Z14findGlobalBestPdS_iiS_S__param_3,
	.param .u64 .ptr .align 1 _Z14findGlobalBestPdS_iiS_S__param_4,
	.param .u64 .ptr .align 1 _Z14findGlobalBestPdS_iiS_S__param_5
)
{
	.reg .pred 	%p<20>;
	.reg .b32 	%r<47>;
	.reg .b64 	%rd<50>;
	.reg .b64 	%fd<41>;

	ld.param.u64 	%rd16, [_Z14findGlobalBestPdS_iiS_S__param_0];
	ld.param.u64 	%rd17, [_Z14findGlobalBestPdS_iiS_S__param_1];
	ld.param.u32 	%r27, [_Z14findGlobalBestPdS_iiS_S__param_2];
	ld.param.u32 	%r28, [_Z14findGlobalBestPdS_iiS_S__param_3];
	ld.param.u64 	%rd18, [_Z14findGlobalBestPdS_iiS_S__param_4];
	ld.param.u64 	%rd19, [_Z14findGlobalBestPdS_iiS_S__param_5];
	cvta.to.global.u64 	%rd1, %rd19;
	cvta.to.global.u64 	%rd2, %rd17;
	cvta.to.global.u64 	%rd3, %rd18;
	mov.u32 	%r41, %ntid.x;
	mov.u32 	%r2, %tid.x;
	mov.u32 	%r29, %ctaid.x;
	mad.lo.s32 	%r3, %r29, %r41, %r2;
	setp.ge.s32 	%p1, %r3, %r27;
	shl.b32 	%r30, %r2, 3;
	mov.u32 	%r31, shared_data;
	add.s32 	%r4, %r31, %r30;
	@%p1 bra 	$L__BB1_2;
	cvta.to.global.u64 	%rd21, %rd16;
	mul.wide.s32 	%rd22, %r3, 8;
	add.s64 	%rd23, %rd21, %rd22;
	ld.global.f64 	%fd6, [%rd23];
	st.shared.f64 	[%r4], %fd6;
	cvt.rn.f64.s32 	%fd40, %r3;
	bra.uni 	$L__BB1_3;
$L__BB1_2:
	mov.b64 	%rd20, -4503599627370496;
	st.shared.u64 	[%r4], %rd20;
	mov.f64 	%fd40, 0dBFF0000000000000;
$L__BB1_3:
	shl.b32 	%r32, %r41, 3;
	add.s32 	%r5, %r31, %r32;
	add.s32 	%r6, %r5, %r30;
	st.shared.f64 	[%r6], %fd40;
	bar.sync 	0;
	setp.lt.u32 	%p2, %r41, 2;
	@%p2 bra 	$L__BB1_8;
$L__BB1_4:
	mov.u32 	%r7, %r41;
	setp.ge.s32 	%p3, %r3, %r27;
	shr.u32 	%r41, %r7, 1;
	setp.ge.u32 	%p4, %r2, %r41;
	or.pred  	%p5, %p3, %p4;
	@%p5 bra 	$L__BB1_7;
	ld.shared.f64 	%fd7, [%r4];
	shl.b32 	%r9, %r41, 3;
	add.s32 	%r35, %r4, %r9;
	ld.shared.f64 	%fd3, [%r35];
	setp.geu.f64 	%p6, %fd7, %fd3;
	@%p6 bra 	$L__BB1_7;
	st.shared.f64 	[%r4], %fd3;
	add.s32 	%r36, %r6, %r9;
	ld.shared.f64 	%fd8, [%r36];
	st.shared.f64 	[%r6], %fd8;
$L__BB1_7:
	bar.sync 	0;
	setp.gt.u32 	%p7, %r7, 3;
	@%p7 bra 	$L__BB1_4;
$L__BB1_8:
	setp.ne.s32 	%p8, %r2, 0;
	@%p8 bra 	$L__BB1_24;
	ld.shared.f64 	%fd4, [shared_data];
	ld.global.f64 	%fd9, [%rd3];
	setp.leu.f64 	%p9, %fd4, %fd9;
	@%p9 bra 	$L__BB1_24;
	ld.shared.f64 	%fd10, [%r5];
	cvt.rzi.s32.f64 	%r10, %fd10;
	setp.lt.s32 	%p10, %r10, 0;
	@%p10 bra 	$L__BB1_24;
	st.global.f64 	[%rd3], %fd4;
	setp.lt.s32 	%p11, %r28, 1;
	@%p11 bra 	$L__BB1_24;
	mul.lo.s32 	%r11, %r10, %r28;
	and.b32  	%r12, %r28, 15;
	setp.lt.u32 	%p12, %r28, 16;
	mov.b32 	%r44, 0;
	@%p12 bra 	$L__BB1_15;
	and.b32  	%r44, %r28, 2147483632;
	neg.s32 	%r42, %r44;
	mul.wide.u32 	%rd24, %r11, 8;
	add.s64 	%rd25, %rd24, %rd2;
	add.s64 	%rd47, %rd25, 64;
	add.s64 	%rd46, %rd1, 64;
$L__BB1_14:
	.pragma "nounroll";
	ld.global.f64 	%fd11, [%rd47+-64];
	st.global.f64 	[%rd46+-64], %fd11;
	ld.global.f64 	%fd12, [%rd47+-56];
	st.global.f64 	[%rd46+-56], %fd12;
	ld.global.f64 	%fd13, [%rd47+-48];
	st.global.f64 	[%rd46+-48], %fd13;
	ld.global.f64 	%fd14, [%rd47+-40];
	st.global.f64 	[%rd46+-40], %fd14;
	ld.global.f64 	%fd15, [%rd47+-32];
	st.global.f64 	[%rd46+-32], %fd15;
	ld.global.f64 	%fd16, [%rd47+-24];
	st.global.f64 	[%rd46+-24], %fd16;
	ld.global.f64 	%fd17, [%rd47+-16];
	st.global.f64 	[%rd46+-16], %fd17;
	ld.global.f64 	%fd18, [%rd47+-8];
	st.global.f64 	[%rd46+-8], %fd18;
	ld.global.f64 	%fd19, [%rd47];
	st.global.f64 	[%rd46], %fd19;
	ld.global.f64 	%fd20, [%rd47+8];
	st.global.f64 	[%rd46+8], %fd20;
	ld.global.f64 	%fd21, [%rd47+16];
	st.global.f64 	[%rd46+16], %fd21;
	ld.global.f64 	%fd22, [%rd47+24];
	st.global.f64 	[%rd46+24], %fd22;
	ld.global.f64 	%fd23, [%rd47+32];
	st.global.f64 	[%rd46+32], %fd23;
	ld.global.f64 	%fd24, [%rd47+40];
	st.global.f64 	[%rd46+40], %fd24;
	ld.global.f64 	%fd25, [%rd47+48];
	st.global.f64 	[%rd46+48], %fd25;
	ld.global.f64 	%fd26, [%rd47+56];
	st.global.f64 	[%rd46+56], %fd26;
	add.s32 	%r42, %r42, 16;
	add.s64 	%rd47, %rd47, 128;
	add.s64 	%rd46, %rd46, 128;
	setp.ne.s32 	%p13, %r42, 0;
	@%p13 bra 	$L__BB1_14;
$L__BB1_15:
	setp.eq.s32 	%p14, %r12, 0;
	@%p14 bra 	$L__BB1_24;
	and.b32  	%r18, %r28, 7;
	setp.lt.u32 	%p15, %r12, 8;
	@%p15 bra 	$L__BB1_18;
	add.s32 	%r38, %r44, %r11;
	mul.wide.u32 	%rd26, %r38, 8;
	add.s64 	%rd27, %rd2, %rd26;
	ld.global.f64 	%fd27, [%rd27];
	cvt.u64.u32 	%rd28, %r44;
	mul.wide.u32 	%rd29, %r44, 8;
	add.s64 	%rd30, %rd1, %rd29;
	st.global.f64 	[%rd30], %fd27;
	cvt.u64.u32 	%rd31, %r11;
	add.s64 	%rd32, %rd28, %rd31;
	shl.b64 	%rd33, %rd32, 3;
	add.s64 	%rd34, %rd2, %rd33;
	ld.global.f64 	%fd28, [%rd34+8];
	st.global.f64 	[%rd30+8], %fd28;
	ld.global.f64 	%fd29, [%rd34+16];
	st.global.f64 	[%rd30+16], %fd29;
	ld.global.f64 	%fd30, [%rd34+24];
	st.global.f64 	[%rd30+24], %fd30;
	ld.global.f64 	%fd31, [%rd34+32];
	st.global.f64 	[%rd30+32], %fd31;
	ld.global.f64 	%fd32, [%rd34+40];
	st.global.f64 	[%rd30+40], %fd32;
	ld.global.f64 	%fd33, [%rd34+48];
	st.global.f64 	[%rd30+48], %fd33;
	ld.global.f64 	%fd34, [%rd34+56];
	st.global.f64 	[%rd30+56], %fd34;
	add.s32 	%r44, %r44, 8;
$L__BB1_18:
	setp.eq.s32 	%p16, %r18, 0;
	@%p16 bra 	$L__BB1_24;
	and.b32  	%r21, %r28, 3;
	setp.lt.u32 	%p17, %r18, 4;
	@%p17 bra 	$L__BB1_21;
	add.s32 	%r39, %r44, %r11;
	mul.wide.u32 	%rd35, %r39, 8;
	add.s64 	%rd36, %rd2, %rd35;
	ld.global.f64 	%fd35, [%rd36];
	cvt.u64.u32 	%rd37, %r44;
	mul.wide.u32 	%rd38, %r44, 8;
	add.s64 	%rd39, %rd1, %rd38;
	st.global.f64 	[%rd39], %fd35;
	cvt.u64.u32 	%rd40, %r11;
	add.s64 	%rd41, %rd37, %rd40;
	shl.b64 	%rd42, %rd41, 3;
	add.s64 	%rd43, %rd2, %rd42;
	ld.global.f64 	%fd36, [%rd43+8];
	st.global.f64 	[%rd39+8], %fd36;
	ld.global.f64 	%fd37, [%rd43+16];
	st.global.f64 	[%rd39+16], %fd37;
	ld.global.f64 	%fd38, [%rd43+24];
	st.global.f64 	[%rd39+24], %fd38;
	add.s32 	%r44, %r44, 4;
$L__BB1_21:
	setp.eq.s32 	%p18, %r21, 0;
	@%p18 bra 	$L__BB1_24;
	mul.wide.u32 	%rd44, %r44, 8;
	add.s64 	%rd49, %rd1, %rd44;
	add.s32 	%r40, %r44, %r11;
	mul.wide.u32 	%rd45, %r40, 8;
	add.s64 	%rd48, %rd2, %rd45;
	neg.s32 	%r46, %r21;
$L__BB1_23:
	.pragma "nounroll";
	ld.global.f64 	%fd39, [%rd48];
	st.global.f64 	[%rd49], %fd39;
	add.s64 	%rd49, %rd49, 8;
	add.s64 	%rd48, %rd48, 8;
	add.s32 	%r46, %r46, 1;
	setp.ne.s32 	%p19, %r46, 0;
	@%p19 bra 	$L__BB1_23;
$L__BB1_24:
	ret;

}


// ===== COMPILED SASS (sm_100) =====

	.target	sm_100

	.elftype	@"ET_EXEC"


//--------------------- .note.nv.tkinfo           --------------------------
	.section	.note.nv.tkinfo,"",@"SHT_NOTE"
	.sectionflags	@"SHF_NOTE_NV_TKINFO"
	.tkinfo
        /*0018*/ 	.word	0x00000002
        /*0030*/ 	.string	""
        /*0030*/ 	.string	"ptxas"
        /*0030*/ 	.string	"Cuda compilation tools, release 13.0, V13.0.88"
        /*0030*/ 	.string	"Build cuda_13.0.r13.0/compiler.36424714_0"
        /*0030*/ 	.string	"-arch sm_100 -m 64 "



//--------------------- .note.nv.cuinfo           --------------------------
	.section	.note.nv.cuinfo,"",@"SHT_NOTE"
	.sectionflags	@"SHF_NOTE_NV_CUINFO"
        /*0018*/ 	.short	0x0002
        /*001a*/ 	.short	0x0064
        /*001c*/ 	.short	0x0082
	.zero		2


//--------------------- .nv.info                  --------------------------
	.section	.nv.info,"",@"SHT_CUDA_INFO"
	.align	4


	//----- nvinfo : EIATTR_REGCOUNT
	.align		4
        /*0000*/ 	.byte	0x04, 0x2f
        /*0002*/ 	.short	(.L_20 - .L_19)
	.align		4
.L_19:
        /*0004*/ 	.word	index@(_Z15updateParticlesPdS_S_S_S_S_S_iS_S_ii)
        /*0008*/ 	.word	0x00000020


	//----- nvinfo : EIATTR_FRAME_SIZE
	.align		4
.L_20:
        /*000c*/ 	.byte	0x04, 0x11
        /*000e*/ 	.short	(.L_22 - .L_21)
	.align		4
.L_21:
        /*0010*/ 	.word	index@(_Z15updateParticlesPdS_S_S_S_S_S_iS_S_ii)
        /*0014*/ 	.word	0x00000000


	//----- nvinfo : EIATTR_REGCOUNT
	.align		4
.L_22:
        /*0018*/ 	.byte	0x04, 0x2f
        /*001a*/ 	.short	(.L_24 - .L_23)
	.align		4
.L_23:
        /*001c*/ 	.word	index@(_Z14findGlobalBestPdS_iiS_S_)
        /*0020*/ 	.word	0x00000018


	//----- nvinfo : EIATTR_FRAME_SIZE
	.align		4
.L_24:
        /*0024*/ 	.byte	0x04, 0x11
        /*0026*/ 	.short	(.L_26 - .L_25)
	.align		4
.L_25:
        /*0028*/ 	.word	index@(_Z14findGlobalBestPdS_iiS_S_)
        /*002c*/ 	.word	0x00000000


	//----- nvinfo : EIATTR_MIN_STACK_SIZE
	.align		4
.L_26:
        /*0030*/ 	.byte	0x04, 0x12
        /*0032*/ 	.short	(.L_28 - .L_27)
	.align		4
.L_27:
        /*0034*/ 	.word	index@(_Z14findGlobalBestPdS_iiS_S_)
        /*0038*/ 	.word	0x00000000


	//----- nvinfo : EIATTR_MIN_STACK_SIZE
	.align		4
.L_28:
        /*003c*/ 	.byte	0x04, 0x12
        /*003e*/ 	.short	(.L_30 - .L_29)
	.align		4
.L_29:
        /*0040*/ 	.word	index@(_Z15updateParticlesPdS_S_S_S_S_S_iS_S_ii)
        /*0044*/ 	.word	0x00000000
.L_30:


//--------------------- .nv.compat                --------------------------
	.section	.nv.compat,"",@"SHT_CUDA_COMPAT_INFO"
	.align	4
        /*0000*/ 	.byte	0x02, 0x09, 0x00, 0x00, 0x02, 0x02, 0x01, 0x00, 0x02, 0x05, 0x05, 0x00, 0x03, 0x07, 0x01, 0x01
        /*0010*/ 	.byte	0x02, 0x03, 0x00, 0x00, 0x02, 0x06, 0x01, 0x00, 0x04, 0x0b, 0x08, 0x00, 0x01, 0x00, 0x00, 0x00
        /*0020*/ 	.byte	0x00, 0x00, 0x00, 0x00


//--------------------- .nv.info._Z14findGlobalBestPdS_iiS_S_ --------------------------
	.section	.nv.info._Z14findGlobalBestPdS_iiS_S_,"",@"SHT_CUDA_INFO"
	.sectionflags	@""
	.align	4


	//----- nvinfo : EIATTR_CUDA_API_VERSION
	.align		4
        /*0000*/ 	.byte	0x04, 0x37
        /*0002*/ 	.short	(.L_32 - .L_31)
.L_31:
        /*0004*/ 	.word	0x00000082


	//----- nvinfo : EIATTR_KPARAM_INFO
	.align		4
.L_32:
        /*0008*/ 	.byte	0x04, 0x17
        /*000a*/ 	.short	(.L_34 - .L_33)
.L_33:
        /*000c*/ 	.word	0x00000000
        /*0010*/ 	.short	0x0005
        /*0012*/ 	.short	0x0020
        /*0014*/ 	.byte	0x00, 0xf5, 0x21, 0x00


	//----- nvinfo : EIATTR_KPARAM_INFO
	.align		4
.L_34:
        /*0018*/ 	.byte	0x04, 0x17
        /*001a*/ 	.short	(.L_36 - .L_35)
.L_35:
        /*001c*/ 	.word	0x00000000
        /*0020*/ 	.short	0x0004
        /*0022*/ 	.short	0x0018
        /*0024*/ 	.byte	0x00, 0xf5, 0x21, 0x00


	//----- nvinfo : EIATTR_KPARAM_INFO
	.align		4
.L_36:
        /*0028*/ 	.byte	0x04, 0x17
        /*002a*/ 	.short	(.L_38 - .L_37)
.L_37:
        /*002c*/ 	.word	0x00000000
        /*0030*/ 	.short	0x0003
        /*0032*/ 	.short	0x0014
        /*0034*/ 	.byte	0x00, 0xf0, 0x11, 0x00


	//----- nvinfo : EIATTR_KPARAM_INFO
	.align		4
.L_38:
        /*0038*/ 	.byte	0x04, 0x17
        /*003a*/ 	.short	(.L_40 - .L_39)
.L_39:
        /*003c*/ 	.word	0x00000000
        /*0040*/ 	.short	0x0002
        /*0042*/ 	.short	0x0010
        /*0044*/ 	.byte	0x00, 0xf0, 0x11, 0x00


	//----- nvinfo : EIATTR_KPARAM_INFO
	.align		4
.L_40:
        /*0048*/ 	.byte	0x04, 0x17
        /*004a*/ 	.short	(.L_42 - .L_41)
.L_41:
        /*004c*/ 	.word	0x00000000
        /*0050*/ 	.short	0x0001
        /*0052*/ 	.short	0x0008
        /*0054*/ 	.byte	0x00, 0xf5, 0x21, 0x00


	//----- nvinfo : EIATTR_KPARAM_INFO
	.align		4
.L_42:
        /*0058*/ 	.byte	0x04, 0x17
        /*005a*/ 	.short	(.L_44 - .L_43)
.L_43:
        /*005c*/ 	.word	0x00000000
        /*0060*/ 	.short	0x0000
        /*0062*/ 	.short	0x0000
        /*0064*/ 	.byte	0x00, 0xf5, 0x21, 0x00


	//----- nvinfo : EIATTR_SPARSE_MMA_MASK
	.align		4
.L_44:
        /*0068*/ 	.byte	0x03, 0x50
        /*006a*/ 	.short	0x0000


	//----- nvinfo : EIATTR_MAXREG_COUNT
	.align		4
        /*006c*/ 	.byte	0x03, 0x1b
        /*006e*/ 	.short	0x00ff


	//----- nvinfo : EIATTR_NUM_BARRIERS
	.align		4
        /*0070*/ 	.byte	0x02, 0x4c
        /*0072*/ 	.byte	0x01
	.zero		1


	//----- nvinfo : EIATTR_MERCURY_ISA_VERSION
	.align		4
        /*0074*/ 	.byte	0x03, 0x5f
        /*0076*/ 	.short	0x0101


	//----- nvinfo : EIATTR_VRC_CTA_INIT_COUNT
	.align		4
        /*0078*/ 	.byte	0x02, 0x4a
	.zero		1
	.zero		1


	//----- nvinfo : EIATTR_EXIT_INSTR_OFFSETS
	.align		4
        /*007c*/ 	.byte	0x04, 0x1c
        /*007e*/ 	.short	(.L_46 - .L_45)


	//   ....[0]....
.L_45:
        /*0080*/ 	.word	0x00000310


	//   ....[1]....
        /*0084*/ 	.word	0x00000390


	//   ....[2]....
        /*0088*/ 	.word	0x000003d0


	//   ....[3]....
        /*008c*/ 	.word	0x00000410


	//   ....[4]....
        /*0090*/ 	.word	0x000007e0


	//   ....[5]....
        /*0094*/ 	.word	0x000009e0


	//   ....[6]....
        /*0098*/ 	.word	0x00000b60


	//   ....[7]....
        /*009c*/ 	.word	0x00000ce0


	//----- nvinfo : EIATTR_CRS_STACK_SIZE
	.align		4
.L_46:
        /*00a0*/ 	.byte	0x04, 0x1e
        /*00a2*/ 	.short	(.L_48 - .L_47)
.L_47:
        /*00a4*/ 	.word	0x00000000


	//----- nvinfo : EIATTR_CBANK_PARAM_SIZE
	.align		4
.L_48:
        /*00a8*/ 	.byte	0x03, 0x19
        /*00aa*/ 	.short	0x0028


	//----- nvinfo : EIATTR_PARAM_CBANK
	.align		4
        /*00ac*/ 	.byte	0x04, 0x0a
        /*00ae*/ 	.short	(.L_50 - .L_49)
	.align		4
.L_49:
        /*00b0*/ 	.word	index@(.nv.constant0._Z14findGlobalBestPdS_iiS_S_)
        /*00b4*/ 	.short	0x0380
        /*00b6*/ 	.short	0x0028


	//----- nvinfo : EIATTR_SW_WAR
	.align		4
.L_50:
        /*00b8*/ 	.byte	0x04, 0x36
        /*00ba*/ 	.short	(.L_52 - .L_51)
.L_51:
        /*00bc*/ 	.word	0x00000008
.L_52:


//--------------------- .nv.info._Z15updateParticlesPdS_S_S_S_S_S_iS_S_ii --------------------------
	.section	.nv.info._Z15updateParticlesPdS_S_S_S_S_S_iS_S_ii,"",@"SHT_CUDA_INFO"
	.sectionflags	@""
	.align	4


	//----- nvinfo : EIATTR_CUDA_API_VERSION
	.align		4
        /*0000*/ 	.byte	0x04, 0x37
        /*0002*/ 	.short	(.L_54 - .L_53)
.L_53:
        /*0004*/ 	.word	0x00000082


	//----- nvinfo : EIATTR_KPARAM_INFO
	.align		4
.L_54:
        /*0008*/ 	.byte	0x04, 0x17
        /*000a*/ 	.short	(.L_56 - .L_55)
.L_55:
        /*000c*/ 	.word	0x00000000
        /*0010*/ 	.short	0x000b
        /*0012*/ 	.short	0x0054
        /*0014*/ 	.byte	0x00, 0xf0, 0x11, 0x00


	//----- nvinfo : EIATTR_KPARAM_INFO
	.align		4
.L_56:
        /*0018*/ 	.byte	0x04, 0x17
        /*001a*/ 	.short	(.L_58 - .L_57)
.L_57:
        /*001c*/ 	.word	0x00000000
        /*0020*/ 	.short	0x000a
        /*0022*/ 	.short	0x0050
        /*0024*/ 	.byte	0x00, 0xf0, 0x11, 0x00


	//----- nvinfo : EIATTR_KPARAM_INFO
	.align		4
.L_58:
        /*0028*/ 	.byte	0x04, 0x17
        /*002a*/ 	.short	(.L_60 - .L_59)
.L_59:
        /*002c*/ 	.word	0x00000000
        /*0030*/ 	.short	0x0009
        /*0032*/ 	.short	0x0048
        /*0034*/ 	.byte	0x00, 0xf5, 0x21, 0x00


	//----- nvinfo : EIATTR_KPARAM_INFO
	.align		4
.L_60:
        /*0038*/ 	.byte	0x04, 0x17
        /*003a*/ 	.short	(.L_62 - .L_61)
.L_61:
        /*003c*/ 	.word	0x00000000
        /*0040*/ 	.short	0x0008
        /*0042*/ 	.short	0x0040
        /*0044*/ 	.byte	0x00, 0xf5, 0x21, 0x00


	//----- nvinfo : EIATTR_KPARAM_INFO
	.align		4
.L_62:
        /*0048*/ 	.byte	0x04, 0x17
        /*004a*/ 	.short	(.L_64 - .L_63)
.L_63:
        /*004c*/ 	.word	0x00000000
        /*0050*/ 	.short	0x0007
        /*0052*/ 	.short	0x0038
        /*0054*/ 	.byte	0x00, 0xf0, 0x11, 0x00


	//----- nvinfo : EIATTR_KPARAM_INFO
	.align		4
.L_64:
        /*0058*/ 	.byte	0x04, 0x17
        /*005a*/ 	.short	(.L_66 - .L_65)
.L_65:
        /*005c*/ 	.word	0x00000000
        /*0060*/ 	.short	0x0006
        /*0062*/ 	.short	0x0030
        /*0064*/ 	.byte	0x00, 0xf5, 0x21, 0x00


	//----- nvinfo : EIATTR_KPARAM_INFO
	.align		4
.L_66:
        /*0068*/ 	.byte	0x04, 0x17
        /*006a*/ 	.short	(.L_68 - .L_67)
.L_67:
        /*006c*/ 	.word	0x00000000
        /*0070*/ 	.short	0x0005
        /*0072*/ 	.short	0x0028
        /*0074*/ 	.byte	0x00, 0xf5, 0x21, 0x00


	//----- nvinfo : EIATTR_KPARAM_INFO
	.align		4
.L_68:
        /*0078*/ 	.byte	0x04, 0x17
        /*007a*/ 	.short	(.L_70 - .L_69)
.L_69:
        /*007c*/ 	.word	0x00000000
        /*0080*/ 	.short	0x0004
        /*0082*/ 	.short	0x0020
        /*0084*/ 	.byte	0x00, 0xf5, 0x21, 0x00


	//----- nvinfo : EIATTR_KPARAM_INFO
	.align		4
.L_70:
        /*0088*/ 	.byte	0x04, 0x17
        /*008a*/ 	.short	(.L_72 - .L_71)
.L_71:
        /*008c*/ 	.word	0x00000000
        /*0090*/ 	.short	0x0003
        /*0092*/ 	.short	0x0018
        /*0094*/ 	.byte	0x00, 0xf5, 0x21, 0x00


	//----- nvinfo : EIATTR_KPARAM_INFO
	.align		4
.L_72:
        /*0098*/ 	.byte	0x04, 0x17
        /*009a*/ 	.short	(.L_74 - .L_73)
.L_73:
        /*009c*/ 	.word	0x00000000
        /*00a0*/ 	.short	0x0002
        /*00a2*/ 	.short	0x0010
        /*00a4*/ 	.byte	0x00, 0xf5, 0x21, 0x00


	//----- nvinfo : EIATTR_KPARAM_INFO
	.align		4
.L_74:
        /*00a8*/ 	.byte	0x04, 0x17
        /*00aa*/ 	.short	(.L_76 - .L_75)
.L_75:
        /*00ac*/ 	.word	0x00000000
        /*00b0*/ 	.short	0x0001
        /*00b2*/ 	.short	0x0008
        /*00b4*/ 	.byte	0x00, 0xf5, 0x21, 0x00


	//----- nvinfo : EIATTR_KPARAM_INFO
	.align		4
.L_76:
        /*00b8*/ 	.byte	0x04, 0x17
        /*00ba*/ 	.short	(.L_78 - .L_77)
.L_77:
        /*00bc*/ 	.word	0x00000000
        /*00c0*/ 	.short	0x0000
        /*00c2*/ 	.short	0x0000
        /*00c4*/ 	.byte	0x00, 0xf5, 0x21, 0x00


	//----- nvinfo : EIATTR_SPARSE_MMA_MASK
	.align		4
.L_78:
        /*00c8*/ 	.byte	0x03, 0x50
        /*00ca*/ 	.short	0x0000


	//----- nvinfo : EIATTR_MAXREG_COUNT
	.align		4
        /*00cc*/ 	.byte	0x03, 0x1b
        /*00ce*/ 	.short	0x00ff


	//----- nvinfo : EIATTR_NUM_BARRIERS
	.align		4
        /*00d0*/ 	.byte	0x02, 0x4c
        /*00d2*/ 	.byte	0x01
	.zero		1


	//----- nvinfo : EIATTR_MERCURY_ISA_VERSION
	.align		4
        /*00d4*/ 	.byte	0x03, 0x5f
        /*00d6*/ 	.short	0x0101


	//----- nvinfo : EIATTR_INT_WARP_WIDE_INSTR_OFFSETS
	.align		4
        /*00d8*/ 	.byte	0x04, 0x31
        /*00da*/ 	.short	(.L_80 - .L_79)


	//   ....[0]....
.L_79:
        /*00dc*/ 	.word	0x00003270


	//   ....[1]....
        /*00e0*/ 	.word	0x00003360


	//----- nvinfo : EIATTR_VRC_CTA_INIT_COUNT
	.align		4
.L_80:
        /*00e4*/ 	.byte	0x02, 0x4a
	.zero		1
	.zero		1


	//----- nvinfo : EIATTR_EXIT_INSTR_OFFSETS
	.align		4
        /*00e8*/ 	.byte	0x04, 0x1c
        /*00ea*/ 	.short	(.L_82 - .L_81)


	//   ....[0]....
.L_81:
        /*00ec*/ 	.word	0x000033f0


	//   ....[1]....
        /*00f0*/ 	.word	0x000034d0


	//   ....[2]....
        /*00f4*/ 	.word	0x000048c0


	//   ....[3]....
        /*00f8*/ 	.word	0x00004900


	//   ....[4]....
        /*00fc*/ 	.word	0x00004e90


	//   ....[5]....
        /*0100*/ 	.word	0x00005130


	//   ....[6]....
        /*0104*/ 	.word	0x000052d0


	//   ....[7]....
        /*0108*/ 	.word	0x000053c0


	//----- nvinfo : EIATTR_CRS_STACK_SIZE
	.align		4
.L_82:
        /*010c*/ 	.byte	0x04, 0x1e
        /*010e*/ 	.short	(.L_84 - .L_83)
.L_83:
        /*0110*/ 	.word	0x00000000


	//----- nvinfo : EIATTR_CBANK_PARAM_SIZE
	.align		4
.L_84:
        /*0114*/ 	.byte	0x03, 0x19
        /*0116*/ 	.short	0x0058


	//----- nvinfo : EIATTR_PARAM_CBANK
	.align		4
        /*0118*/ 	.byte	0x04, 0x0a
        /*011a*/ 	.short	(.L_86 - .L_85)
	.align		4
.L_85:
        /*011c*/ 	.word	index@(.nv.constant0._Z15updateParticlesPdS_S_S_S_S_S_iS_S_ii)
        /*0120*/ 	.short	0x0380
        /*0122*/ 	.short	0x0058


	//----- nvinfo : EIATTR_SW_WAR
	.align		4
.L_86:
        /*0124*/ 	.byte	0x04, 0x36
        /*0126*/ 	.short	(.L_88 - .L_87)
.L_87:
        /*0128*/ 	.word	0x00000008
.L_88:


//--------------------- .nv.callgraph             --------------------------
	.section	.nv.callgraph,"",@"SHT_CUDA_CALLGRAPH"
	.align	4
	.sectionentsize	8
	.align		4
        /*0000*/ 	.word	0x00000000
	.align		4
        /*0004*/ 	.word	0xffffffff
	.align		4
        /*0008*/ 	.word	0x00000000
	.align		4
        /*000c*/ 	.word	0xfffffffe
	.align		4
        /*0010*/ 	.word	0x00000000
	.align		4
        /*0014*/ 	.word	0xfffffffd
	.align		4
        /*0018*/ 	.word	0x00000000
	.align		4
        /*001c*/ 	.word	0xfffffffc


//--------------------- .nv.constant4             --------------------------
	.section	.nv.constant4,"a",@progbits
	.align	8
	.align		8
.nv.constant4:
        /*0000*/ 	.dword	precalc_xorwow_matrix
	.align		8
        /*0008*/ 	.dword	precalc_xorwow_offset_matrix
	.align		8
        /*0010*/ 	.dword	mrg32k3aM1
	.align		8
        /*0018*/ 	.dword	mrg32k3aM2
	.align		8
        /*0020*/ 	.dword	mrg32k3aM1SubSeq
	.align		8
        /*0028*/ 	.dword	mrg32k3aM2SubSeq
	.align		8
        /*0030*/ 	.dword	mrg32k3aM1Seq
	.align		8
        /*0038*/ 	.dword	mrg32k3aM2Seq


//--------------------- .nv.constant3             --------------------------
	.section	.nv.constant3,"a",@progbits
	.align	8
.nv.constant3:
	.type		__cr_lgamma_table,@object
	.size		__cr_lgamma_table,(w_d - __cr_lgamma_table)
__cr_lgamma_table:
        /*0000*/ 	.byte	0x00, 0x00, 0x00, 0x00, 0x00, 0x00, 0x00, 0x00, 0x00, 0x00, 0x00, 0x00, 0x00, 0x00, 0x00, 0x00
        /*0010*/ 	.byte	0xef, 0x39, 0xfa, 0xfe, 0x42, 0x2e, 0xe6, 0x3f, 0x02, 0x20, 0x2a, 0xfa, 0x0b, 0xab, 0xfc, 0x3f
        /*0020*/ 	.byte	0xf9, 0x2c, 0x92, 0x7c, 0xa7, 0x6c, 0x09, 0x40, 0xc9, 0x79, 0x44, 0x3c, 0x64, 0x26, 0x13, 0x40
        /*0030*/ 	.byte	0xca, 0x01, 0xcf, 0x3a, 0x27, 0x51, 0x1a, 0x40, 0x30, 0xcc, 0x2d, 0xf3, 0xe1, 0x0c, 0x21, 0x40
        /*0040*/ 	.byte	0x0d, 0xb7, 0xfc, 0x82, 0x8e, 0x35, 0x25, 0x40
	.type		w_d,@object
	.size		w_d,(c1_d - w_d)
w_d:
	.zero		8
	.type		c1_d,@object
	.size		c1_d,(c2_d - c1_d)
c1_d:
	.zero		8
	.type		c2_d,@object
	.size		c2_d,(max_pos_d - c2_d)
c2_d:
	.zero		8
	.type		max_pos_d,@object
	.size		max_pos_d,(min_pos_d - max_pos_d)
max_pos_d:
	.zero		8
	.type		min_pos_d,@object
	.size		min_pos_d,(max_v_d - min_pos_d)
min_pos_d:
	.zero		8
	.type		max_v_d,@object
	.size		max_v_d,(max_iter_d - max_v_d)
max_v_d:
	.zero		8
	.type		max_iter_d,@object
	.size		max_iter_d,(particle_cnt_d - max_iter_d)
max_iter_d:
	.zero		4
	.type		particle_cnt_d,@object
	.size		particle_cnt_d,(tile_size - particle_cnt_d)
particle_cnt_d:
	.zero		4
	.type		tile_size,@object
	.size		tile_size,(tile_size2 - tile_size)
tile_size:
	.zero		4
	.type		tile_size2,@object
	.size		tile_size2,(.L_18 - tile_size2)
tile_size2:
	.zero		4
.L_18:


//--------------------- .text._Z14findGlobalBestPdS_iiS_S_ --------------------------
	.section	.text._Z14findGlobalBestPdS_iiS_S_,"ax",@progbits
	.align	128
        .global         _Z14findGlobalBestPdS_iiS_S_
        .type           _Z14findGlobalBestPdS_iiS_S_,@function
        .size           _Z14findGlobalBestPdS_iiS_S_,(.L_x_47 - _Z14findGlobalBestPdS_iiS_S_)
        .other          _Z14findGlobalBestPdS_iiS_S_,@"STO_CUDA_ENTRY STV_DEFAULT"
_Z14findGlobalBestPdS_iiS_S_:
.text._Z14findGlobalBestPdS_iiS_S_:
[----:B------:R-:W-:Y:S01]  /*0000*/  LDC R1, c[0x0][0x37c] ;  /* 0x0000df00ff017b82 */ /* 0x000fe20000000800 */
[----:B------:R-:W0:Y:S01]  /*0010*/  S2R R13, SR_TID.X ;  /* 0x00000000000d7919 */ /* 0x000e220000002100 */
[----:B------:R-:W0:Y:S01]  /*0020*/  LDCU UR8, c[0x0][0x360] ;  /* 0x00006c00ff0877ac */ /* 0x000e220008000800 */
[----:B------:R-:W0:Y:S01]  /*0030*/  S2R R0, SR_CTAID.X ;  /* 0x0000000000007919 */ /* 0x000e220000002500 */
[----:B------:R-:W1:Y:S01]  /*0040*/  LDCU UR4, c[0x0][0x390] ;  /* 0x00007200ff0477ac */ /* 0x000e620008000800 */
[----:B------:R-:W2:Y:S01]  /*0050*/  LDCU.64 UR6, c[0x0][0x358] ;  /* 0x00006b00ff0677ac */ /* 0x000ea20008000a00 */
[----:B0-----:R-:W-:-:S05]  /*0060*/  IMAD R9, R0, UR8, R13 ;  /* 0x0000000800097c24 */ /* 0x001fca000f8e020d */
[----:B-1----:R-:W-:-:S13]  /*0070*/  ISETP.GE.AND P0, PT, R9, UR4, PT ;  /* 0x0000000409007c0c */ /* 0x002fda000bf06270 */
[----:B------:R-:W0:Y:S02]  /*0080*/  @!P0 LDC.64 R2, c[0x0][0x380] ;  /* 0x0000e000ff028b82 */ /* 0x000e240000000a00 */
[----:B0-----:R-:W-:-:S06]  /*0090*/  @!P0 IMAD.WIDE R2, R9, 0x8, R2 ;  /* 0x0000000809028825 */ /* 0x001fcc00078e0202 */
[----:B--2---:R-:W2:Y:S01]  /*00a0*/  @!P0 LDG.E.64 R2, desc[UR6][R2.64] ;  /* 0x0000000602028981 */ /* 0x004ea2000c1e1b00 */
[----:B------:R-:W0:Y:S01]  /*00b0*/  S2UR UR5, SR_CgaCtaId ;  /* 0x00000000000579c3 */ /* 0x000e220000008800 */
[----:B------:R-:W1:Y:S01]  /*00c0*/  @!P0 I2F.F64 R4, R9 ;  /* 0x0000000900048312 */ /* 0x000e620000201c00 */
[----:B------:R-:W-:Y:S01]  /*00d0*/  UMOV UR4, 0x400 ;  /* 0x0000040000047882 */ /* 0x000fe20000000000 */
[----:B------:R-:W-:Y:S02]  /*00e0*/  @P0 IMAD.MOV.U32 R6, RZ, RZ, 0x0 ;  /* 0x00000000ff060424 */ /* 0x000fe400078e00ff */
[----:B------:R-:W-:Y:S02]  /*00f0*/  @P0 IMAD.MOV.U32 R7, RZ, RZ, -0x100000 ;  /* 0xfff00000ff070424 */ /* 0x000fe400078e00ff */
[----:B------:R-:W-:Y:S01]  /*0100*/  IMAD.U32 R0, RZ, RZ, UR8 ;  /* 0x00000008ff007e24 */ /* 0x000fe2000f8e00ff */
[----:B------:R-:W-:Y:S01]  /*0110*/  @P0 MOV R4, 0x0 ;  /* 0x0000000000040802 */ /* 0x000fe20000000f00 */
[----:B------:R-:W-:Y:S01]  /*0120*/  @P0 IMAD.MOV.U32 R5, RZ, RZ, -0x40100000 ;  /* 0xbff00000ff050424 */ /* 0x000fe200078e00ff */
[----:B0-----:R-:W-:-:S06]  /*0130*/  ULEA UR4, UR5, UR4, 0x18 ;  /* 0x0000000405047291 */ /* 0x001fcc000f8ec0ff */
[----:B------:R-:W-:Y:S02]  /*0140*/  LEA R11, R13, UR4, 0x3 ;  /* 0x000000040d0b7c11 */ /* 0x000fe4000f8e18ff */
[----:B------:R-:W-:-:S05]  /*0150*/  LEA R8, R0, UR4, 0x3 ;  /* 0x0000000400087c11 */ /* 0x000fca000f8e18ff */
[----:B------:R-:W-:Y:S01]  /*0160*/  IMAD R15, R13, 0x8, R8 ;  /* 0x000000080d0f7824 */ /* 0x000fe200078e0208 */
[----:B--2---:R0:W-:Y:S04]  /*0170*/  @!P0 STS.64 [R11], R2 ;  /* 0x000000020b008388 */ /* 0x0041e80000000a00 */
[----:B------:R0:W-:Y:S01]  /*0180*/  @P0 STS.64 [R11], R6 ;  /* 0x000000060b000388 */ /* 0x0001e20000000a00 */
[----:B------:R-:W-:-:S03]  /*0190*/  ISETP.GE.U32.AND P0, PT, R0, 0x2, PT ;  /* 0x000000020000780c */ /* 0x000fc60003f06070 */
[----:B-1----:R0:W-:Y:S01]  /*01a0*/  STS.64 [R15], R4 ;  /* 0x000000040f007388 */ /* 0x0021e20000000a00 */
[----:B------:R-:W-:Y:S09]  /*01b0*/  BAR.SYNC.DEFER_BLOCKING 0x0 ;  /* 0x0000000000007b1d */ /* 0x000ff20000010000 */
[----:B------:R-:W-:Y:S05]  /*01c0*/  @!P0 BRA `(.L_x_0) ;  /* 0x00000000004c8947 */ /* 0x000fea0003800000 */
[----:B------:R-:W1:Y:S02]  /*01d0*/  LDCU UR4, c[0x0][0x390] ;  /* 0x00007200ff0477ac */ /* 0x000e640008000800 */
.L_x_3:
[--C-:B0-----:R-:W-:Y:S01]  /*01e0*/  IMAD.MOV.U32 R6, RZ, RZ, R0.reuse ;  /* 0x000000ffff067224 */ /* 0x101fe200078e0000 */
[----:B------:R-:W-:Y:S01]  /*01f0*/  SHF.R.U32.HI R0, RZ, 0x1, R0 ;  /* 0x00000001ff007819 */ /* 0x000fe20000011600 */
[----:B------:R-:W-:Y:S03]  /*0200*/  BSSY.RECONVERGENT B0, `(.L_x_1) ;  /* 0x000000c000007945 */ /* 0x000fe60003800200 */
[----:B------:R-:W-:-:S04]  /*0210*/  ISETP.GE.U32.AND P0, PT, R13, R0, PT ;  /* 0x000000000d00720c */ /* 0x000fc80003f06070 */
[----:B-1----:R-:W-:-:S13]  /*0220*/  ISETP.GE.OR P0, PT, R9, UR4, P0 ;  /* 0x0000000409007c0c */ /* 0x002fda0008706670 */
[----:B------:R-:W-:Y:S05]  /*0230*/  @P0 BRA `(.L_x_2) ;  /* 0x0000000000200947 */ /* 0x000fea0003800000 */
[----:B------:R-:W-:Y:S01]  /*0240*/  IMAD R4, R0, 0x8, R11 ;  /* 0x0000000800047824 */ /* 0x000fe200078e020b */
[----:B------:R-:W-:Y:S05]  /*0250*/  LDS.64 R2, [R11] ;  /* 0x000000000b027984 */ /* 0x000fea0000000a00 */
[----:B------:R-:W0:Y:S02]  /*0260*/  LDS.64 R4, [R4] ;  /* 0x0000000004047984 */ /* 0x000e240000000a00 */
[----:B0-----:R-:W-:-:S14]  /*0270*/  DSETP.GEU.AND P0, PT, R2, R4, PT ;  /* 0x000000040200722a */ /* 0x001fdc0003f0e000 */
[----:B------:R-:W-:Y:S01]  /*0280*/  @!P0 IMAD R2, R0, 0x8, R15 ;  /* 0x0000000800028824 */ /* 0x000fe200078e020f */
[----:B------:R-:W-:Y:S05]  /*0290*/  @!P0 STS.64 [R11], R4 ;  /* 0x000000040b008388 */ /* 0x000fea0000000a00 */
[----:B------:R-:W0:Y:S04]  /*02a0*/  @!P0 LDS.64 R2, [R2] ;  /* 0x0000000002028984 */ /* 0x000e280000000a00 */
[----:B0-----:R0:W-:Y:S02]  /*02b0*/  @!P0 STS.64 [R15], R2 ;  /* 0x000000020f008388 */ /* 0x0011e40000000a00 */
.L_x_2:
[----:B------:R-:W-:Y:S05]  /*02c0*/  BSYNC.RECONVERGENT B0 ;  /* 0x0000000000007941 */ /* 0x000fea0003800200 */
.L_x_1:
[----:B------:R-:W-:Y:S01]  /*02d0*/  BAR.SYNC.DEFER_BLOCKING 0x0 ;  /* 0x0000000000007b1d */ /* 0x000fe20000010000 */
[----:B------:R-:W-:-:S13]  /*02e0*/  ISETP.GT.U32.AND P0, PT, R6, 0x3, PT ;  /* 0x000000030600780c */ /* 0x000fda0003f04070 */
[----:B------:R-:W-:Y:S05]  /*02f0*/  @P0 BRA `(.L_x_3) ;  /* 0xfffffffc00b80947 */ /* 0x000fea000383ffff */
.L_x_0:
[----:B------:R-:W-:-:S13]  /*0300*/  ISETP.NE.AND P0, PT, R13, RZ, PT ;  /* 0x000000ff0d00720c */ /* 0x000fda0003f05270 */
[----:B------:R-:W-:Y:S05]  /*0310*/  @P0 EXIT ;  /* 0x000000000000094d */ /* 0x000fea0003800000 */
[----:B0-----:R-:W0:Y:S02]  /*0320*/  LDC.64 R4, c[0x0][0x398] ;  /* 0x0000e600ff047b82 */ /* 0x001e240000000a00 */
[----:B0-----:R-:W2:Y:S06]  /*0330*/  LDG.E.64 R6, desc[UR6][R4.64] ;  /* 0x0000000604067981 */ /* 0x001eac000c1e1b00 */
[----:B------:R-:W0:Y:S01]  /*0340*/  S2UR UR5, SR_CgaCtaId ;  /* 0x00000000000579c3 */ /* 0x000e220000008800 */
[----:B------:R-:W-:Y:S02]  /*0350*/  UMOV UR4, 0x400 ;  /* 0x0000040000047882 */ /* 0x000fe40000000000 */
[----:B0-----:R-:W-:-:S09]  /*0360*/  ULEA UR4, UR5, UR4, 0x18 ;  /* 0x0000000405047291 */ /* 0x001fd2000f8ec0ff */
[----:B------:R-:W2:Y:S02]  /*0370*/  LDS.64 R2, [UR4] ;  /* 0x00000004ff027984 */ /* 0x000ea40008000a00 */
[----:B--2---:R-:W-:-:S14]  /*0380*/  DSETP.GT.AND P0, PT, R2, R6, PT ;  /* 0x000000060200722a */ /* 0x004fdc0003f04000 */
[----:B------:R-:W-:Y:S05]  /*0390*/  @!P0 EXIT ;  /* 0x000000000000894d */ /* 0x000fea0003800000 */
[----:B------:R-:W0:Y:S02]  /*03a0*/  LDS.64 R6, [R8] ;  /* 0x0000000008067984 */ /* 0x000e240000000a00 */
[----:B0-----:R-:W0:Y:S02]  /*03b0*/  F2I.F64.TRUNC R7, R6 ;  /* 0x0000000600077311 */ /* 0x001e24000030d100 */
[----:B0-----:R-:W-:-:S13]  /*03c0*/  ISETP.GE.AND P0, PT, R7, RZ, PT ;  /* 0x000000ff0700720c */ /* 0x001fda0003f06270 */
[----:B------:R-:W-:Y:S05]  /*03d0*/  @!P0 EXIT ;  /* 0x000000000000894d */ /* 0x000fea0003800000 */
[----:B------:R-:W0:Y:S01]  /*03e0*/  LDC R0, c[0x0][0x394] ;  /* 0x0000e500ff007b82 */ /* 0x000e220000000800 */
[----:B------:R1:W-:Y:S01]  /*03f0*/  STG.E.64 desc[UR6][R4.64], R2 ;  /* 0x0000000204007986 */ /* 0x0003e2000c101b06 */
[----:B0-----:R-:W-:-:S13]  /*0400*/  ISETP.GE.AND P0, PT, R0, 0x1, PT ;  /* 0x000000010000780c */ /* 0x001fda0003f06270 */
[----:B-1----:R-:W-:Y:S05]  /*0410*/  @!P0 EXIT ;  /* 0x000000000000894d */ /* 0x002fea0003800000 */
[C---:B------:R-:W-:Y:S01]  /*0420*/  ISETP.GE.U32.AND P1, PT, R0.reuse, 0x10, PT ;  /* 0x000000100000780c */ /* 0x040fe20003f26070 */
[----:B------:R-:W-:Y:S01]  /*0430*/  IMAD R2, R7, R0, RZ ;  /* 0x0000000007027224 */ /* 0x000fe200078e02ff */
[----:B------:R-:W-:Y:S02]  /*0440*/  LOP3.LUT R9, R0, 0xf, RZ, 0xc0, !PT ;  /* 0x0000000f00097812 */ /* 0x000fe400078ec0ff */
[----:B------:R-:W-:Y:S02]  /*0450*/  MOV R3, RZ ;  /* 0x000000ff00037202 */ /* 0x000fe40000000f00 */
[----:B------:R-:W-:-:S07]  /*0460*/  ISETP.NE.AND P0, PT, R9, RZ, PT ;  /* 0x000000ff0900720c */ /* 0x000fce0003f05270 */
[----:B------:R-:W-:Y:S06]  /*0470*/  @!P1 BRA `(.L_x_4) ;  /* 0x0000000000d89947 */ /* 0x000fec0003800000 */
[----:B------:R-:W0:Y:S01]  /*0480*/  LDC.64 R4, c[0x0][0x388] ;  /* 0x0000e200ff047b82 */ /* 0x000e220000000a00 */
[----:B------:R-:W1:Y:S01]  /*0490*/  LDCU.64 UR4, c[0x0][0x3a0] ;  /* 0x00007400ff0477ac */ /* 0x000e620008000a00 */
[----:B------:R-:W-:-:S05]  /*04a0*/  LOP3.LUT R3, R0, 0x7ffffff0, RZ, 0xc0, !PT ;  /* 0x7ffffff000037812 */ /* 0x000fca00078ec0ff */
[----:B------:R-:W-:Y:S01]  /*04b0*/  IMAD.MOV R8, RZ, RZ, -R3 ;  /* 0x000000ffff087224 */ /* 0x000fe200078e0a03 */
[----:B-1----:R-:W-:-:S04]  /*04c0*/  UIADD3 UR4, UP0, UPT, UR4, 0x40, URZ ;  /* 0x0000004004047890 */ /* 0x002fc8000ff1e0ff */
[----:B------:R-:W-:Y:S01]  /*04d0*/  UIADD3.X UR5, UPT, UPT, URZ, UR5, URZ, UP0, !UPT ;  /* 0x00000005ff057290 */ /* 0x000fe200087fe4ff */
[----:B0-----:R-:W-:-:S04]  /*04e0*/  IMAD.WIDE.U32 R4, R2, 0x8, R4 ;  /* 0x0000000802047825 */ /* 0x001fc800078e0004 */
[----:B------:R-:W-:Y:S01]  /*04f0*/  IMAD.U32 R18, RZ, RZ, UR4 ;  /* 0x00000004ff127e24 */ /* 0x000fe2000f8e00ff */
[----:B------:R-:W-:Y:S02]  /*0500*/  IADD3 R20, P1, PT, R4, 0x40, RZ ;  /* 0x0000004004147810 */ /* 0x000fe40007f3e0ff */
[----:B------:R-:W-:-:S03]  /*0510*/  MOV R19, UR5 ;  /* 0x0000000500137c02 */ /* 0x000fc60008000f00 */
[----:B------:R-:W-:-:S08]  /*0520*/  IMAD.X R21, RZ, RZ, R5, P1 ;  /* 0x000000ffff157224 */ /* 0x000fd000008e0605 */
.L_x_5:
[----:B------:R-:W-:Y:S02]  /*0530*/  IMAD.MOV.U32 R4, RZ, RZ, R20 ;  /* 0x000000ffff047224 */ /* 0x000fe400078e0014 */
[----:B------:R-:W-:-:S05]  /*0540*/  IMAD.MOV.U32 R5, RZ, RZ, R21 ;  /* 0x000000ffff057224 */ /* 0x000fca00078e0015 */
[----:B0-----:R-:W2:Y:S01]  /*0550*/  LDG.E.64 R10, desc[UR6][R4.64+-0x40] ;  /* 0xffffc006040a7981 */ /* 0x001ea2000c1e1b00 */
[----:B------:R-:W-:Y:S01]  /*0560*/  IMAD.MOV.U32 R6, RZ, RZ, R18 ;  /* 0x000000ffff067224 */ /* 0x000fe200078e0012 */
[----:B------:R-:W-:-:S05]  /*0570*/  MOV R7, R19 ;  /* 0x0000001300077202 */ /* 0x000fca0000000f00 */
[----:B--2---:R0:W-:Y:S04]  /*0580*/  STG.E.64 desc[UR6][R6.64+-0x40], R10 ;  /* 0xffffc00a06007986 */ /* 0x0041e8000c101b06 */
[----:B------:R-:W2:Y:S04]  /*0590*/  LDG.E.64 R12, desc[UR6][R4.64+-0x38] ;  /* 0xffffc806040c7981 */ /* 0x000ea8000c1e1b00 */
[----:B--2---:R1:W-:Y:S04]  /*05a0*/  STG.E.64 desc[UR6][R6.64+-0x38], R12 ;  /* 0xffffc80c06007986 */ /* 0x0043e8000c101b06 */
[----:B------:R-:W2:Y:S04]  /*05b0*/  LDG.E.64 R14, desc[UR6][R4.64+-0x30] ;  /* 0xffffd006040e7981 */ /* 0x000ea8000c1e1b00 */
[----:B--2---:R2:W-:Y:S04]  /*05c0*/  STG.E.64 desc[UR6][R6.64+-0x30], R14 ;  /* 0xffffd00e06007986 */ /* 0x0045e8000c101b06 */
[----:B------:R-:W3:Y:S04]  /*05d0*/  LDG.E.64 R16, desc[UR6][R4.64+-0x28] ;  /* 0xffffd80604107981 */ /* 0x000ee8000c1e1b00 */
[----:B---3--:R3:W-:Y:S04]  /*05e0*/  STG.E.64 desc[UR6][R6.64+-0x28], R16 ;  /* 0xffffd81006007986 */ /* 0x0087e8000c101b06 */
[----:B------:R-:W4:Y:S04]  /*05f0*/  LDG.E.64 R18, desc[UR6][R4.64+-0x20] ;  /* 0xffffe00604127981 */ /* 0x000f28000c1e1b00 */
[----:B----4-:R4:W-:Y:S04]  /*0600*/  STG.E.64 desc[UR6][R6.64+-0x20], R18 ;  /* 0xffffe01206007986 */ /* 0x0109e8000c101b06 */
[----:B------:R-:W5:Y:S04]  /*0610*/  LDG.E.64 R20, desc[UR6][R4.64+-0x18] ;  /* 0xffffe80604147981 */ /* 0x000f68000c1e1b00 */
[----:B-----5:R5:W-:Y:S04]  /*0620*/  STG.E.64 desc[UR6][R6.64+-0x18], R20 ;  /* 0xffffe81406007986 */ /* 0x020be8000c101b06 */
[----:B0-----:R-:W2:Y:S04]  /*0630*/  LDG.E.64 R10, desc[UR6][R4.64+-0x10] ;  /* 0xfffff006040a7981 */ /* 0x001ea8000c1e1b00 */
[----:B--2---:R0:W-:Y:S04]  /*0640*/  STG.E.64 desc[UR6][R6.64+-0x10], R10 ;  /* 0xfffff00a06007986 */ /* 0x0041e8000c101b06 */
[----:B-1----:R-:W2:Y:S04]  /*0650*/  LDG.E.64 R12, desc[UR6][R4.64+-0x8] ;  /* 0xfffff806040c7981 */ /* 0x002ea8000c1e1b00 */
[----:B--2---:R1:W-:Y:S04]  /*0660*/  STG.E.64 desc[UR6][R6.64+-0x8], R12 ;  /* 0xfffff80c06007986 */ /* 0x0043e8000c101b06 */
[----:B------:R-:W2:Y:S04]  /*0670*/  LDG.E.64 R14, desc[UR6][R4.64] ;  /* 0x00000006040e7981 */ /* 0x000ea8000c1e1b00 */
[----:B--2---:R2:W-:Y:S04]  /*0680*/  STG.E.64 desc[UR6][R6.64], R14 ;  /* 0x0000000e06007986 */ /* 0x0045e8000c101b06 */
[----:B---3--:R-:W3:Y:S04]  /*0690*/  LDG.E.64 R16, desc[UR6][R4.64+0x8] ;  /* 0x0000080604107981 */ /* 0x008ee8000c1e1b00 */
[----:B---3--:R3:W-:Y:S04]  /*06a0*/  STG.E.64 desc[UR6][R6.64+0x8], R16 ;  /* 0x0000081006007986 */ /* 0x0087e8000c101b06 */
[----:B----4-:R-:W4:Y:S04]  /*06b0*/  LDG.E.64 R18, desc[UR6][R4.64+0x10] ;  /* 0x0000100604127981 */ /* 0x010f28000c1e1b00 */
[----:B----4-:R-:W-:Y:S04]  /*06c0*/  STG.E.64 desc[UR6][R6.64+0x10], R18 ;  /* 0x0000101206007986 */ /* 0x010fe8000c101b06 */
[----:B-----5:R-:W4:Y:S04]  /*06d0*/  LDG.E.64 R20, desc[UR6][R4.64+0x18] ;  /* 0x0000180604147981 */ /* 0x020f28000c1e1b00 */
[----:B----4-:R4:W-:Y:S04]  /*06e0*/  STG.E.64 desc[UR6][R6.64+0x18], R20 ;  /* 0x0000181406007986 */ /* 0x0109e8000c101b06 */
[----:B0-----:R-:W5:Y:S04]  /*06f0*/  LDG.E.64 R10, desc[UR6][R4.64+0x20] ;  /* 0x00002006040a7981 */ /* 0x001f68000c1e1b00 */
[----:B-----5:R0:W-:Y:S04]  /*0700*/  STG.E.64 desc[UR6][R6.64+0x20], R10 ;  /* 0x0000200a06007986 */ /* 0x0201e8000c101b06 */
[----:B-1----:R-:W5:Y:S04]  /*0710*/  LDG.E.64 R12, desc[UR6][R4.64+0x28] ;  /* 0x00002806040c7981 */ /* 0x002f68000c1e1b00 */
[----:B-----5:R0:W-:Y:S04]  /*0720*/  STG.E.64 desc[UR6][R6.64+0x28], R12 ;  /* 0x0000280c06007986 */ /* 0x0201e8000c101b06 */
[----:B--2---:R-:W2:Y:S04]  /*0730*/  LDG.E.64 R14, desc[UR6][R4.64+0x30] ;  /* 0x00003006040e7981 */ /* 0x004ea8000c1e1b00 */
[----:B--2---:R0:W-:Y:S04]  /*0740*/  STG.E.64 desc[UR6][R6.64+0x30], R14 ;  /* 0x0000300e06007986 */ /* 0x0041e8000c101b06 */
[----:B---3--:R-:W2:Y:S01]  /*0750*/  LDG.E.64 R16, desc[UR6][R4.64+0x38] ;  /* 0x0000380604107981 */ /* 0x008ea2000c1e1b00 */
[----:B------:R-:W-:Y:S01]  /*0760*/  VIADD R8, R8, 0x10 ;  /* 0x0000001008087836 */ /* 0x000fe20000000000 */
[----:B----4-:R-:W-:-:S02]  /*0770*/  IADD3 R20, P2, PT, R4, 0x80, RZ ;  /* 0x0000008004147810 */ /* 0x010fc40007f5e0ff */
[----:B------:R-:W-:Y:S02]  /*0780*/  IADD3 R18, P3, PT, R6, 0x80, RZ ;  /* 0x0000008006127810 */ /* 0x000fe40007f7e0ff */
[----:B------:R-:W-:Y:S01]  /*0790*/  ISETP.NE.AND P1, PT, R8, RZ, PT ;  /* 0x000000ff0800720c */ /* 0x000fe20003f25270 */
[----:B------:R-:W-:Y:S02]  /*07a0*/  IMAD.X R21, RZ, RZ, R5, P2 ;  /* 0x000000ffff157224 */ /* 0x000fe400010e0605 */
[----:B------:R-:W-:Y:S01]  /*07b0*/  IMAD.X R19, RZ, RZ, R7, P3 ;  /* 0x000000ffff137224 */ /* 0x000fe200018e0607 */
[----:B--2---:R0:W-:Y:S09]  /*07c0*/  STG.E.64 desc[UR6][R6.64+0x38], R16 ;  /* 0x0000381006007986 */ /* 0x0041f2000c101b06 */
[----:B------:R-:W-:Y:S05]  /*07d0*/  @P1 BRA `(.L_x_5) ;  /* 0xfffffffc00541947 */ /* 0x000fea000383ffff */
.L_x_4:
[----:B------:R-:W-:Y:S05]  /*07e0*/  @!P0 EXIT ;  /* 0x000000000000894d */ /* 0x000fea0003800000 */
[----:B------:R-:W-:Y:S02]  /*07f0*/  ISETP.GE.U32.AND P0, PT, R9, 0x8, PT ;  /* 0x000000080900780c */ /* 0x000fe40003f06070 */
[----:B------:R-:W-:-:S04]  /*0800*/  LOP3.LUT R20, R0, 0x7, RZ, 0xc0, !PT ;  /* 0x0000000700147812 */ /* 0x000fc800078ec0ff */
[----:B------:R-:W-:-:S07]  /*0810*/  ISETP.NE.AND P1, PT, R20, RZ, PT ;  /* 0x000000ff1400720c */ /* 0x000fce0003f25270 */
[----:B------:R-:W-:Y:S06]  /*0820*/  @!P0 BRA `(.L_x_6) ;  /* 0x00000000006c8947 */ /* 0x000fec0003800000 */
[----:B------:R-:W1:Y:S01]  /*0830*/  LDC.64 R8, c[0x0][0x388] ;  /* 0x0000e200ff087b82 */ /* 0x000e620000000a00 */
[----:B------:R-:W-:-:S07]  /*0840*/  IADD3 R5, PT, PT, R2, R3, RZ ;  /* 0x0000000302057210 */ /* 0x000fce0007ffe0ff */
[----:B0-----:R-:W0:Y:S08]  /*0850*/  LDC.64 R12, c[0x0][0x388] ;  /* 0x0000e200ff0c7b82 */ /* 0x001e300000000a00 */
[----:B------:R-:W2:Y:S01]  /*0860*/  LDC.64 R6, c[0x0][0x3a0] ;  /* 0x0000e800ff067b82 */ /* 0x000ea20000000a00 */
[----:B-1----:R-:W-:-:S06]  /*0870*/  IMAD.WIDE.U32 R8, R5, 0x8, R8 ;  /* 0x0000000805087825 */ /* 0x002fcc00078e0008 */
[----:B------:R-:W3:Y:S01]  /*0880*/  LDG.E.64 R8, desc[UR6][R8.64] ;  /* 0x0000000608087981 */ /* 0x000ee2000c1e1b00 */
[----:B------:R-:W-:-:S05]  /*0890*/  IADD3 R5, P0, PT, R2, R3, RZ ;  /* 0x0000000302057210 */ /* 0x000fca0007f1e0ff */
[----:B------:R-:W-:Y:S01]  /*08a0*/  IMAD.X R10, RZ, RZ, RZ, P0 ;  /* 0x000000ffff0a7224 */ /* 0x000fe200000e06ff */
[----:B0-----:R-:W-:Y:S01]  /*08b0*/  LEA R4, P0, R5, R12, 0x3 ;  /* 0x0000000c05047211 */ /* 0x001fe200078018ff */
[----:B--2---:R-:W-:-:S03]  /*08c0*/  IMAD.WIDE.U32 R6, R3, 0x8, R6 ;  /* 0x0000000803067825 */ /* 0x004fc600078e0006 */
[----:B------:R-:W-:Y:S02]  /*08d0*/  LEA.HI.X R5, R5, R13, R10, 0x3, P0 ;  /* 0x0000000d05057211 */ /* 0x000fe400000f1c0a */
[----:B---3--:R0:W-:Y:S04]  /*08e0*/  STG.E.64 desc[UR6][R6.64], R8 ;  /* 0x0000000806007986 */ /* 0x0081e8000c101b06 */
[----:B------:R-:W2:Y:S04]  /*08f0*/  LDG.E.64 R10, desc[UR6][R4.64+0x8] ;  /* 0x00000806040a7981 */ /* 0x000ea8000c1e1b00 */
[----:B--2---:R1:W-:Y:S04]  /*0900*/  STG.E.64 desc[UR6][R6.64+0x8], R10 ;  /* 0x0000080a06007986 */ /* 0x0043e8000c101b06 */
[----:B------:R-:W2:Y:S04]  /*0910*/  LDG.E.64 R12, desc[UR6][R4.64+0x10] ;  /* 0x00001006040c7981 */ /* 0x000ea8000c1e1b00 */
[----:B--2---:R2:W-:Y:S04]  /*0920*/  STG.E.64 desc[UR6][R6.64+0x10], R12 ;  /* 0x0000100c06007986 */ /* 0x0045e8000c101b06 */
[----:B------:R-:W3:Y:S04]  /*0930*/  LDG.E.64 R14, desc[UR6][R4.64+0x18] ;  /* 0x00001806040e7981 */ /* 0x000ee8000c1e1b00 */
[----:B---3--:R2:W-:Y:S04]  /*0940*/  STG.E.64 desc[UR6][R6.64+0x18], R14 ;  /* 0x0000180e06007986 */ /* 0x0085e8000c101b06 */
[----:B------:R-:W3:Y:S04]  /*0950*/  LDG.E.64 R16, desc[UR6][R4.64+0x20] ;  /* 0x0000200604107981 */ /* 0x000ee8000c1e1b00 */
[----:B---3--:R2:W-:Y:S04]  /*0960*/  STG.E.64 desc[UR6][R6.64+0x20], R16 ;  /* 0x0000201006007986 */ /* 0x0085e8000c101b06 */
[----:B------:R-:W3:Y:S04]  /*0970*/  LDG.E.64 R18, desc[UR6][R4.64+0x28] ;  /* 0x0000280604127981 */ /* 0x000ee8000c1e1b00 */
[----:B---3--:R2:W-:Y:S04]  /*0980*/  STG.E.64 desc[UR6][R6.64+0x28], R18 ;  /* 0x0000281206007986 */ /* 0x0085e8000c101b06 */
[----:B0-----:R-:W3:Y:S04]  /*0990*/  LDG.E.64 R8, desc[UR6][R4.64+0x30] ;  /* 0x0000300604087981 */ /* 0x001ee8000c1e1b00 */
[----:B---3--:R2:W-:Y:S04]  /*09a0*/  STG.E.64 desc[UR6][R6.64+0x30], R8 ;  /* 0x0000300806007986 */ /* 0x0085e8000c101b06 */
[----:B-1----:R-:W3:Y:S01]  /*09b0*/  LDG.E.64 R10, desc[UR6][R4.64+0x38] ;  /* 0x00003806040a7981 */ /* 0x002ee2000c1e1b00 */
[----:B------:R-:W-:-:S03]  /*09c0*/  VIADD R3, R3, 0x8 ;  /* 0x0000000803037836 */ /* 0x000fc60000000000 */
[----:B---3--:R2:W-:Y:S04]  /*09d0*/  STG.E.64 desc[UR6][R6.64+0x38], R10 ;  /* 0x0000380a06007986 */ /* 0x0085e8000c101b06 */
.L_x_6:
[----:B------:R-:W-:Y:S05]  /*09e0*/  @!P1 EXIT ;  /* 0x000000000000994d */ /* 0x000fea0003800000 */
[----:B------:R-:W-:Y:S02]  /*09f0*/  ISETP.GE.U32.AND P0, PT, R20, 0x4, PT ;  /* 0x000000041400780c */ /* 0x000fe40003f06070 */
[----:B------:R-:W-:-:S04]  /*0a00*/  LOP3.LUT R0, R0, 0x3, RZ, 0xc0, !PT ;  /* 0x0000000300007812 */ /* 0x000fc800078ec0ff */
[----:B------:R-:W-:-:S07]  /*0a10*/  ISETP.NE.AND P1, PT, R0, RZ, PT ;  /* 0x000000ff0000720c */ /* 0x000fce0003f25270 */
[----:B------:R-:W-:Y:S06]  /*0a20*/  @!P0 BRA `(.L_x_7) ;  /* 0x00000000004c8947 */ /* 0x000fec0003800000 */
[----:B------:R-:W1:Y:S01]  /*0a30*/  LDC.64 R4, c[0x0][0x388] ;  /* 0x0000e200ff047b82 */ /* 0x000e620000000a00 */
[----:B0-2---:R-:W-:-:S07]  /*0a40*/  IMAD.IADD R7, R2, 0x1, R3 ;  /* 0x0000000102077824 */ /* 0x005fce00078e0203 */
[----:B------:R-:W0:Y:S01]  /*0a50*/  LDC.64 R14, c[0x0][0x388] ;  /* 0x0000e200ff0e7b82 */ /* 0x000e220000000a00 */
[----:B-1----:R-:W-:-:S07]  /*0a60*/  IMAD.WIDE.U32 R4, R7, 0x8, R4 ;  /* 0x0000000807047825 */ /* 0x002fce00078e0004 */
[----:B------:R-:W1:Y:S01]  /*0a70*/  LDC.64 R6, c[0x0][0x3a0] ;  /* 0x0000e800ff067b82 */ /* 0x000e620000000a00 */
[----:B------:R-:W2:Y:S01]  /*0a80*/  LDG.E.64 R4, desc[UR6][R4.64] ;  /* 0x0000000604047981 */ /* 0x000ea2000c1e1b00 */
[----:B------:R-:W-:-:S04]  /*0a90*/  IADD3 R8, P0, PT, R2, R3, RZ ;  /* 0x0000000302087210 */ /* 0x000fc80007f1e0ff */
[----:B------:R-:W-:Y:S02]  /*0aa0*/  IADD3.X R9, PT, PT, RZ, RZ, RZ, P0, !PT ;  /* 0x000000ffff097210 */ /* 0x000fe400007fe4ff */
[----:B0-----:R-:W-:-:S04]  /*0ab0*/  LEA R14, P0, R8, R14, 0x3 ;  /* 0x0000000e080e7211 */ /* 0x001fc800078018ff */
[----:B------:R-:W-:Y:S01]  /*0ac0*/  LEA.HI.X R15, R8, R15, R9, 0x3, P0 ;  /* 0x0000000f080f7211 */ /* 0x000fe200000f1c09 */
[----:B-1----:R-:W-:-:S05]  /*0ad0*/  IMAD.WIDE.U32 R12, R3, 0x8, R6 ;  /* 0x00000008030c7825 */ /* 0x002fca00078e0006 */
[----:B--2---:R1:W-:Y:S04]  /*0ae0*/  STG.E.64 desc[UR6][R12.64], R4 ;  /* 0x000000040c007986 */ /* 0x0043e8000c101b06 */
[----:B------:R-:W2:Y:S04]  /*0af0*/  LDG.E.64 R6, desc[UR6][R14.64+0x8] ;  /* 0x000008060e067981 */ /* 0x000ea8000c1e1b00 */
[----:B--2---:R1:W-:Y:S04]  /*0b00*/  STG.E.64 desc[UR6][R12.64+0x8], R6 ;  /* 0x000008060c007986 */ /* 0x0043e8000c101b06 */
[----:B------:R-:W2:Y:S04]  /*0b10*/  LDG.E.64 R8, desc[UR6][R14.64+0x10] ;  /* 0x000010060e087981 */ /* 0x000ea8000c1e1b00 */
[----:B--2---:R1:W-:Y:S04]  /*0b20*/  STG.E.64 desc[UR6][R12.64+0x10], R8 ;  /* 0x000010080c007986 */ /* 0x0043e8000c101b06 */
[----:B------:R-:W2:Y:S01]  /*0b30*/  LDG.E.64 R10, desc[UR6][R14.64+0x18] ;  /* 0x000018060e0a7981 */ /* 0x000ea2000c1e1b00 */
[----:B------:R-:W-:-:S03]  /*0b40*/  VIADD R3, R3, 0x4 ;  /* 0x0000000403037836 */ /* 0x000fc60000000000 */
[----:B--2---:R1:W-:Y:S04]  /*0b50*/  STG.E.64 desc[UR6][R12.64+0x18], R10 ;  /* 0x0000180a0c007986 */ /* 0x0043e8000c101b06 */
.L_x_7:
[----:B------:R-:W-:Y:S05]  /*0b60*/  @!P1 EXIT ;  /* 0x000000000000994d */ /* 0x000fea0003800000 */
[----:B-1----:R-:W1:Y:S01]  /*0b70*/  LDC.64 R4, c[0x0][0x3a0] ;  /* 0x0000e800ff047b82 */ /* 0x002e620000000a00 */
[----:B--2---:R-:W-:Y:S02]  /*0b80*/  IMAD.IADD R9, R2, 0x1, R3 ;  /* 0x0000000102097824 */ /* 0x004fe400078e0203 */
[----:B------:R-:W-:-:S05]  /*0b90*/  IMAD.MOV R0, RZ, RZ, -R0 ;  /* 0x000000ffff007224 */ /* 0x000fca00078e0a00 */
[----:B0-----:R-:W0:Y:S01]  /*0ba0*/  LDC.64 R6, c[0x0][0x388] ;  /* 0x0000e200ff067b82 */ /* 0x001e220000000a00 */
[----:B-1----:R-:W-:-:S04]  /*0bb0*/  IMAD.WIDE.U32 R2, R3, 0x8, R4 ;  /* 0x0000000803027825 */ /* 0x002fc800078e0004 */
[----:B------:R-:W-:Y:S02]  /*0bc0*/  IMAD.MOV.U32 R8, RZ, RZ, R2 ;  /* 0x000000ffff087224 */ /* 0x000fe400078e0002 */
[----:B0-----:R-:W-:Y:S01]  /*0bd0*/  IMAD.WIDE.U32 R4, R9, 0x8, R6 ;  /* 0x0000000809047825 */ /* 0x001fe200078e0006 */
[----:B------:R-:W-:-:S03]  /*0be0*/  MOV R9, R3 ;  /* 0x0000000300097202 */ /* 0x000fc60000000f00 */
[----:B------:R-:W-:Y:S02]  /*0bf0*/  IMAD.MOV.U32 R6, RZ, RZ, R4 ;  /* 0x000000ffff067224 */ /* 0x000fe400078e0004 */
[----:B------:R-:W-:-:S07]  /*0c00*/  IMAD.MOV.U32 R7, RZ, RZ, R5 ;  /* 0x000000ffff077224 */ /* 0x000fce00078e0005 */
.L_x_8:
[----:B0-----:R-:W-:Y:S01]  /*0c10*/  MOV R2, R6 ;  /* 0x0000000600027202 */ /* 0x001fe20000000f00 */
[----:B------:R-:W-:-:S06]  /*0c20*/  IMAD.MOV.U32 R3, RZ, RZ, R7 ;  /* 0x000000ffff037224 */ /* 0x000fcc00078e0007 */
[----:B------:R-:W2:Y:S01]  /*0c30*/  LDG.E.64 R2, desc[UR6][R2.64] ;  /* 0x0000000602027981 */ /* 0x000ea2000c1e1b00 */
[----:B------:R-:W-:Y:S01]  /*0c40*/  IMAD.MOV.U32 R4, RZ, RZ, R8 ;  /* 0x000000ffff047224 */ /* 0x000fe200078e0008 */
[----:B------:R-:W-:Y:S01]  /*0c50*/  IADD3 R0, PT, PT, R0, 0x1, RZ ;  /* 0x0000000100007810 */ /* 0x000fe20007ffe0ff */
[--C-:B------:R-:W-:Y:S01]  /*0c60*/  IMAD.MOV.U32 R5, RZ, RZ, R9.reuse ;  /* 0x000000ffff057224 */ /* 0x100fe200078e0009 */
[----:B------:R-:W-:Y:S02]  /*0c70*/  IADD3 R8, P1, PT, R8, 0x8, RZ ;  /* 0x0000000808087810 */ /* 0x000fe40007f3e0ff */
[----:B------:R-:W-:Y:S02]  /*0c80*/  ISETP.NE.AND P0, PT, R0, RZ, PT ;  /* 0x000000ff0000720c */ /* 0x000fe40003f05270 */
[----:B------:R-:W-:Y:S01]  /*0c90*/  IADD3 R6, P2, PT, R6, 0x8, RZ ;  /* 0x0000000806067810 */ /* 0x000fe20007f5e0ff */
[----:B------:R-:W-:-:S04]  /*0ca0*/  IMAD.X R9, RZ, RZ, R9, P1 ;  /* 0x000000ffff097224 */ /* 0x000fc800008e0609 */
[----:B------:R-:W-:Y:S01]  /*0cb0*/  IMAD.X R7, RZ, RZ, R7, P2 ;  /* 0x000000ffff077224 */ /* 0x000fe200010e0607 */
[----:B--2---:R0:W-:Y:S05]  /*0cc0*/  STG.E.64 desc[UR6][R4.64], R2 ;  /* 0x0000000204007986 */ /* 0x0041ea000c101b06 */
[----:B------:R-:W-:Y:S05]  /*0cd0*/  @P0 BRA `(.L_x_8) ;  /* 0xfffffffc00cc0947 */ /* 0x000fea000383ffff */
[----:B------:R-:W-:Y:S05]  /*0ce0*/  EXIT ;  /* 0x000000000000794d */ /* 0x000fea0003800000 */
.L_x_9:
[----:B------:R-:W-:-:S00]  /*0cf0*/  BRA `(.L_x_9) ;  /* 0xfffffffc00fc7947 */ /* 0x000fc0000383ffff */
[----:B------:R-:W-:-:S00]  /*0d00*/  NOP ;  /* 0x0000000000007918 */ /* 0x000fc00000000000 */
[----:B------:R-:W-:-:S00]  /*0d10*/  NOP ;  /* 0x0000000000007918 */ /* 0x000fc00000000000 */
[----:B------:R-:W-:-:S00]  /*0d20*/  NOP ;  /* 0x0000000000007918 */ /* 0x000fc00000000000 */
[----:B------:R-:W-:-:S00]  /*0d30*/  NOP ;  /* 0x0000000000007918 */ /* 0x000fc00000000000 */
[----:B------:R-:W-:-:S00]  /*0d40*/  NOP ;  /* 0x0000000000007918 */ /* 0x000fc00000000000 */
[----:B------:R-:W-:-:S00]  /*0d50*/  NOP ;  /* 0x0000000000007918 */ /* 0x000fc00000000000 */
[----:B------:R-:W-:-:S00]  /*0d60*/  NOP ;  /* 0x0000000000007918 */ /* 0x000fc00000000000 */
[----:B------:R-:W-:-:S00]  /*0d70*/  NOP ;  /* 0x0000000000007918 */ /* 0x000fc00000000000 */
.L_x_47:


//--------------------- .text._Z15updateParticlesPdS_S_S_S_S_S_iS_S_ii --------------------------
	.section	.text._Z15updateParticlesPdS_S_S_S_S_S_iS_S_ii,"ax",@progbits
	.align	128
        .global         _Z15updateParticlesPdS_S_S_S_S_S_iS_S_ii
        .type           _Z15updateParticlesPdS_S_S_S_S_S_iS_S_ii,@function
        .size           _Z15updateParticlesPdS_S_S_S_S_S_iS_S_ii,(.L_x_48 - _Z15updateParticlesPdS_S_S_S_S_S_iS_S_ii)
        .other          _Z15updateParticlesPdS_S_S_S_S_S_iS_S_ii,@"STO_CUDA_ENTRY STV_DEFAULT"
_Z15updateParticlesPdS_S_S_S_S_S_iS_S_ii:
.text._Z15updateParticlesPdS_S_S_S_S_S_iS_S_ii:
[----:B------:R-:W-:Y:S01]  /*0000*/  LDC R1, c[0x0][0x37c] ;  /* 0x0000df00ff017b82 */ /* 0x000fe20000000800 */
[----:B------:R-:W0:Y:S01]  /*0010*/  S2R R0, SR_TID.X ;  /* 0x0000000000007919 */ /* 0x000e220000002100 */
[----:B------:R-:W1:Y:S01]  /*0020*/  LDCU UR11, c[0x0][0x3b8] ;  /* 0x00007700ff0b77ac */ /* 0x000e620008000800 */
[----:B------:R-:W-:Y:S01]  /*0030*/  BSSY.RECONVERGENT B0, `(.L_x_10) ;  /* 0x00000b8000007945 */ /* 0x000fe20003800200 */
[----:B------:R-:W2:Y:S01]  /*0040*/  LDCU.64 UR6, c[0x0][0x3d0] ;  /* 0x00007a00ff0677ac */ /* 0x000ea20008000a00 */
[----:B------:R-:W3:Y:S01]  /*0050*/  LDCU.64 UR8, c[0x0][0x358] ;  /* 0x00006b00ff0877ac */ /* 0x000ee20008000a00 */
[----:B------:R-:W4:Y:S01]  /*0060*/  LDCU UR26, c[0x0][0x3b8] ;  /* 0x00007700ff1a77ac */ /* 0x000f220008000800 */
[----:B------:R-:W0:Y:S01]  /*0070*/  LDCU UR27, c[0x0][0x3d0] ;  /* 0x00007a00ff1b77ac */ /* 0x000e220008000800 */
[----:B-1----:R-:W-:Y:S01]  /*0080*/  MOV R4, UR11 ;  /* 0x0000000b00047c02 */ /* 0x002fe20008000f00 */
[----:B------:R-:W1:Y:S01]  /*0090*/  LDCU UR10, c[0x3][0x7c] ;  /* 0x00c00f80ff0a77ac */ /* 0x000e620008000800 */
[----:B------:R-:W1:Y:S01]  /*00a0*/  LDCU.64 UR16, c[0x3][0x48] ;  /* 0x00c00900ff1077ac */ /* 0x000e620008000a00 */
[----:B------:R-:W1:Y:S01]  /*00b0*/  LDCU.64 UR4, c[0x3][0x70] ;  /* 0x00c00e00ff0477ac */ /* 0x000e620008000a00 */
[C---:B0-----:R-:W-:Y:S01]  /*00c0*/  ISETP.NE.AND P0, PT, R0.reuse, RZ, PT ;  /* 0x000000ff0000720c */ /* 0x041fe20003f05270 */
[----:B--2---:R-:W-:Y:S01]  /*00d0*/  IMAD R5, R0, UR7, RZ ;  /* 0x0000000700057c24 */ /* 0x004fe2000f8e02ff */
[----:B------:R-:W0:Y:S03]  /*00e0*/  LDCU.128 UR12, c[0x3][0x50] ;  /* 0x00c00a00ff0c77ac */ /* 0x000e260008000c00 */
[----:B------:R-:W-:Y:S01]  /*00f0*/  VIADD R7, R5, UR7 ;  /* 0x0000000705077c36 */ /* 0x000fe20008000000 */
[----:B------:R-:W2:Y:S01]  /*0100*/  LDCU.128 UR20, c[0x3][0x60] ;  /* 0x00c00c00ff1477ac */ /* 0x000ea20008000c00 */
[----:B------:R-:W0:Y:S06]  /*0110*/  LDCU.64 UR18, c[0x3][0x70] ;  /* 0x00c00e00ff1277ac */ /* 0x000e2c0008000a00 */
[----:B------:R-:W5:Y:S01]  /*0120*/  @!P0 S2R R3, SR_CgaCtaId ;  /* 0x0000000000038919 */ /* 0x000f620000008800 */
[----:B------:R-:W-:Y:S01]  /*0130*/  @!P0 MOV R2, 0x400 ;  /* 0x0000040000028802 */ /* 0x000fe20000000f00 */
[----:B------:R-:W-:Y:S01]  /*0140*/  @!P0 IMAD.MOV.U32 R8, RZ, RZ, 0x0 ;  /* 0x00000000ff088424 */ /* 0x000fe200078e00ff */
[----:B------:R-:W0:Y:S01]  /*0150*/  LDCU.64 UR24, c[0x3][0x60] ;  /* 0x00c00c00ff1877ac */ /* 0x000e220008000a00 */
[----:B------:R-:W-:Y:S01]  /*0160*/  @!P0 IMAD.MOV.U32 R9, RZ, RZ, -0x3e200000 ;  /* 0xc1e00000ff098424 */ /* 0x000fe200078e00ff */
[----:B-----5:R-:W-:Y:S01]  /*0170*/  @!P0 LEA R11, R3, R2, 0x18 ;  /* 0x00000002030b8211 */ /* 0x020fe200078ec0ff */
[----:B------:R-:W-:Y:S01]  /*0180*/  IMAD.U32 R3, RZ, RZ, UR6 ;  /* 0x00000006ff037e24 */ /* 0x000fe2000f8e00ff */
[----:B------:R-:W0:Y:S03]  /*0190*/  S2R R2, SR_CTAID.X ;  /* 0x0000000000027919 */ /* 0x000e260000002500 */
[----:B------:R-:W-:Y:S01]  /*01a0*/  IMAD R6, R3, R4, RZ ;  /* 0x0000000403067224 */ /* 0x000fe200078e02ff */
[----:B------:R5:W-:Y:S04]  /*01b0*/  @!P0 STS.64 [R11], R8 ;  /* 0x000000080b008388 */ /* 0x000be80000000a00 */
[----:B------:R0:W-:Y:S01]  /*01c0*/  @!P0 STS [R11+0x2000], RZ ;  /* 0x002000ff0b008388 */ /* 0x0001e20000000800 */
[----:B-----5:R-:W-:Y:S01]  /*01d0*/  VIMNMX R8, PT, PT, R6, R7, PT ;  /* 0x0000000706087248 */ /* 0x020fe20003fe0100 */
[----:B------:R-:W-:Y:S03]  /*01e0*/  BAR.SYNC.DEFER_BLOCKING 0x0 ;  /* 0x0000000000007b1d */ /* 0x000fe60000010000 */
[----:B------:R-:W-:-:S13]  /*01f0*/  ISETP.GE.AND P0, PT, R5, R8, PT ;  /* 0x000000080500720c */ /* 0x000fda0003f06270 */
[----:B01234-:R-:W-:Y:S05]  /*0200*/  @P0 BRA `(.L_x_11) ;  /* 0x0000000800680947 */ /* 0x01ffea0003800000 */
[----:B------:R-:W-:Y:S01]  /*0210*/  IABS R9, R4 ;  /* 0x0000000400097213 */ /* 0x000fe20000000000 */
[----:B------:R-:W-:Y:S02]  /*0220*/  HFMA2 R18, -RZ, RZ, 0, 0 ;  /* 0x00000000ff127431 */ /* 0x000fe400000001ff */
[----:B------:R-:W-:Y:S01]  /*0230*/  IMAD.IADD R10, R5, 0x1, -R8 ;  /* 0x00000001050a7824 */ /* 0x000fe200078e0a08 */
[----:B------:R-:W0:Y:S01]  /*0240*/  I2F.RP R3, R9 ;  /* 0x0000000900037306 */ /* 0x000e220000209400 */
[----:B------:R-:W-:-:S07]  /*0250*/  IMAD.MOV.U32 R11, RZ, RZ, R5 ;  /* 0x000000ffff0b7224 */ /* 0x000fce00078e0005 */
[----:B0-----:R-:W0:Y:S02]  /*0260*/  MUFU.RCP R3, R3 ;  /* 0x0000000300037308 */ /* 0x001e240000001000 */
[----:B0-----:R-:W-:-:S06]  /*0270*/  VIADD R19, R3, 0xffffffe ;  /* 0x0ffffffe03137836 */ /* 0x001fcc0000000000 */
[----:B------:R-:W0:Y:S02]  /*0280*/  F2I.FTZ.U32.TRUNC.NTZ R19, R19 ;  /* 0x0000001300137305 */ /* 0x000e24000021f000 */
[----:B0-----:R-:W-:-:S05]  /*0290*/  IADD3 R4, PT, PT, RZ, -R19, RZ ;  /* 0x80000013ff047210 */ /* 0x001fca0007ffe0ff */
[----:B------:R-:W-:-:S04]  /*02a0*/  IMAD R13, R4, R9, RZ ;  /* 0x00000009040d7224 */ /* 0x000fc800078e02ff */
[----:B------:R-:W-:-:S07]  /*02b0*/  IMAD.HI.U32 R18, R19, R13, R18 ;  /* 0x0000000d13127227 */ /* 0x000fce00078e0012 */
.L_x_14:
[----:B0-----:R-:W-:Y:S01]  /*02c0*/  IABS R13, R11 ;  /* 0x0000000b000d7213 */ /* 0x001fe20000000000 */
[----:B------:R-:W-:Y:S01]  /*02d0*/  IMAD.U32 R4, RZ, RZ, UR26 ;  /* 0x0000001aff047e24 */ /* 0x000fe2000f8e00ff */
[----:B------:R-:W-:Y:S01]  /*02e0*/  IADD3 R10, PT, PT, R10, 0x1, RZ ;  /* 0x000000010a0a7810 */ /* 0x000fe20007ffe0ff */
[----:B------:R-:W-:Y:S02]  /*02f0*/  BSSY.RECONVERGENT B1, `(.L_x_12) ;  /* 0x0000089000017945 */ /* 0x000fe40003800200 */
[----:B------:R-:W-:Y:S01]  /*0300*/  IMAD.HI.U32 R3, R18, R13, RZ ;  /* 0x0000000d12037227 */ /* 0x000fe200078e00ff */
[-C--:B------:R-:W-:Y:S02]  /*0310*/  IABS R12, R4.reuse ;  /* 0x00000004000c7213 */ /* 0x080fe40000000000 */
[----:B------:R-:W-:Y:S01]  /*0320*/  LOP3.LUT R16, RZ, R4, RZ, 0x33, !PT ;  /* 0x00000004ff107212 */ /* 0x000fe200078e33ff */
[----:B------:R-:W-:-:S04]  /*0330*/  IMAD.MOV R14, RZ, RZ, -R3 ;  /* 0x000000ffff0e7224 */ /* 0x000fc800078e0a03 */
[----:B------:R-:W-:Y:S01]  /*0340*/  IMAD R14, R12, R14, R13 ;  /* 0x0000000e0c0e7224 */ /* 0x000fe200078e020d */
[----:B------:R-:W-:-:S04]  /*0350*/  LOP3.LUT R13, R11, R4, RZ, 0x3c, !PT ;  /* 0x000000040b0d7212 */ /* 0x000fc800078e3cff */
[----:B------:R-:W-:Y:S02]  /*0360*/  ISETP.GT.U32.AND P1, PT, R9, R14, PT ;  /* 0x0000000e0900720c */ /* 0x000fe40003f24070 */
[----:B------:R-:W-:-:S11]  /*0370*/  ISETP.GE.AND P2, PT, R13, RZ, PT ;  /* 0x000000ff0d00720c */ /* 0x000fd60003f46270 */
[----:B------:R-:W-:Y:S01]  /*0380*/  @!P1 IADD3 R14, PT, PT, R14, -R12, RZ ;  /* 0x8000000c0e0e9210 */ /* 0x000fe20007ffe0ff */
[----:B------:R-:W-:Y:S01]  /*0390*/  @!P1 VIADD R3, R3, 0x1 ;  /* 0x0000000103039836 */ /* 0x000fe20000000000 */
[----:B------:R-:W-:Y:S02]  /*03a0*/  ISETP.NE.AND P1, PT, R4, RZ, PT ;  /* 0x000000ff0400720c */ /* 0x000fe40003f25270 */
[----:B------:R-:W-:-:S13]  /*03b0*/  ISETP.GE.U32.AND P0, PT, R14, R9, PT ;  /* 0x000000090e00720c */ /* 0x000fda0003f06070 */
[----:B------:R-:W-:Y:S01]  /*03c0*/  @P0 VIADD R3, R3, 0x1 ;  /* 0x0000000103030836 */ /* 0x000fe20000000000 */
[----:B------:R-:W-:-:S04]  /*03d0*/  ISETP.NE.AND P0, PT, R10, RZ, PT ;  /* 0x000000ff0a00720c */ /* 0x000fc80003f05270 */
[----:B------:R-:W-:Y:S01]  /*03e0*/  MOV R13, R3 ;  /* 0x00000003000d7202 */ /* 0x000fe20000000f00 */
[----:B------:R-:W-:-:S04]  /*03f0*/  IMAD.U32 R3, RZ, RZ, UR27 ;  /* 0x0000001bff037e24 */ /* 0x000fc8000f8e00ff */
[----:B------:R-:W-:-:S05]  /*0400*/  @!P2 IMAD.MOV R13, RZ, RZ, -R13 ;  /* 0x000000ffff0da224 */ /* 0x000fca00078e0a0d */
[----:B------:R-:W-:-:S05]  /*0410*/  SEL R13, R16, R13, !P1 ;  /* 0x0000000d100d7207 */ /* 0x000fca0004800000 */
[----:B------:R-:W-:-:S05]  /*0420*/  IMAD R23, R2, R3, R13 ;  /* 0x0000000302177224 */ /* 0x000fca00078e020d */
[----:B------:R-:W-:-:S13]  /*0430*/  ISETP.GE.AND P2, PT, R23, UR10, PT ;  /* 0x0000000a17007c0c */ /* 0x000fda000bf46270 */
[----:B------:R-:W-:Y:S05]  /*0440*/  @P2 BRA `(.L_x_13) ;  /* 0x0000000400cc2947 */ /* 0x000fea0003800000 */
[----:B------:R-:W0:Y:S01]  /*0450*/  I2F.RP R15, R12 ;  /* 0x0000000c000f7306 */ /* 0x000e220000209400 */
[----:B------:R-:W-:Y:S01]  /*0460*/  IMAD.MOV.U32 R9, RZ, RZ, R12 ;  /* 0x000000ffff097224 */ /* 0x000fe200078e000c */
[----:B------:R-:W-:Y:S02]  /*0470*/  ISETP.GE.AND P3, PT, R11, RZ, PT ;  /* 0x000000ff0b00720c */ /* 0x000fe40003f66270 */
[----:B------:R-:W-:Y:S02]  /*0480*/  IADD3 R13, PT, PT, R14, -R12, RZ ;  /* 0x8000000c0e0d7210 */ /* 0x000fe40007ffe0ff */
[----:B------:R-:W-:-:S04]  /*0490*/  ISETP.GT.U32.AND P2, PT, R9, R14, PT ;  /* 0x0000000e0900720c */ /* 0x000fc80003f44070 */
[----:B------:R-:W-:Y:S01]  /*04a0*/  SEL R13, R13, R14, !P2 ;  /* 0x0000000e0d0d7207 */ /* 0x000fe20005000000 */
[----:B0-----:R-:W0:Y:S04]  /*04b0*/  MUFU.RCP R15, R15 ;  /* 0x0000000f000f7308 */ /* 0x001e280000001000 */
[----:B------:R-:W-:-:S05]  /*04c0*/  @!P3 IMAD.MOV R13, RZ, RZ, -R13 ;  /* 0x000000ffff0db224 */ /* 0x000fca00078e0a0d */
[----:B------:R-:W-:-:S05]  /*04d0*/  SEL R21, R16, R13, !P1 ;  /* 0x0000000d10157207 */ /* 0x000fca0004800000 */
[----:B------:R-:W-:Y:S02]  /*04e0*/  IMAD R23, R23, R4, R21 ;  /* 0x0000000417177224 */ /* 0x000fe400078e0215 */
[----:B0-----:R-:W-:-:S04]  /*04f0*/  VIADD R18, R15, 0xffffffe ;  /* 0x0ffffffe0f127836 */ /* 0x001fc80000000000 */
[----:B------:R0:W1:Y:S02]  /*0500*/  F2I.FTZ.U32.TRUNC.NTZ R19, R18 ;  /* 0x0000001200137305 */ /* 0x000064000021f000 */
[----:B0-----:R-:W-:Y:S01]  /*0510*/  MOV R18, RZ ;  /* 0x000000ff00127202 */ /* 0x001fe20000000f00 */
[----:B-1----:R-:W-:-:S04]  /*0520*/  IMAD.MOV R17, RZ, RZ, -R19 ;  /* 0x000000ffff117224 */ /* 0x002fc800078e0a13 */
[----:B------:R-:W-:-:S04]  /*0530*/  IMAD R13, R17, R12, RZ ;  /* 0x0000000c110d7224 */ /* 0x000fc800078e02ff */
[----:B------:R-:W-:Y:S01]  /*0540*/  IMAD.HI.U32 R18, R19, R13, R18 ;  /* 0x0000000d13127227 */ /* 0x000fe200078e0012 */
[----:B------:R-:W-:-:S06]  /*0550*/  CS2R R12, SR_CLOCKLO ;  /* 0x00000000000c7805 */ /* 0x000fcc0000015000 */
[----:B------:R-:W-:-:S04]  /*0560*/  IADD3 R22, P1, PT, R23, R12, RZ ;  /* 0x0000000c17167210 */ /* 0x000fc80007f3e0ff */
[----:B------:R-:W-:Y:S02]  /*0570*/  LOP3.LUT R22, R22, 0xaad26b49, RZ, 0x3c, !PT ;  /* 0xaad26b4916167812 */ /* 0x000fe400078e3cff */
[----:B------:R-:W-:-:S03]  /*0580*/  LEA.HI.X.SX32 R19, R23, R13, 0x1, P1 ;  /* 0x0000000d17137211 */ /* 0x000fc600008f0eff */
[----:B------:R-:W-:Y:S01]  /*0590*/  IMAD R22, R22, 0x4182bed5, RZ ;  /* 0x4182bed516167824 */ /* 0x000fe200078e02ff */
[----:B------:R-:W-:-:S03]  /*05a0*/  LOP3.LUT R19, R19, 0xf7dcefdd, RZ, 0x3c, !PT ;  /* 0xf7dcefdd13137812 */ /* 0x000fc600078e3cff */
[C---:B------:R-:W-:Y:S02]  /*05b0*/  VIADD R12, R22.reuse, 0x75bcd15 ;  /* 0x075bcd15160c7836 */ /* 0x040fe40000000000 */
[----:B------:R-:W-:Y:S02]  /*05c0*/  VIADD R14, R22, 0x583f19 ;  /* 0x00583f19160e7836 */ /* 0x000fe40000000000 */
[----:B------:R-:W-:Y:S01]  /*05d0*/  IMAD R19, R19, -0x658354e5, RZ ;  /* 0x9a7cab1b13137824 */ /* 0x000fe200078e02ff */
[----:B------:R-:W-:Y:S02]  /*05e0*/  SHF.R.U32.HI R15, RZ, 0x2, R12 ;  /* 0x00000002ff0f7819 */ /* 0x000fe4000001160c */
[----:B------:R-:W-:Y:S02]  /*05f0*/  SHF.L.U32 R13, R14, 0x4, RZ ;  /* 0x000000040e0d7819 */ /* 0x000fe400000006ff */
[----:B------:R-:W-:Y:S02]  /*0600*/  LOP3.LUT R15, R15, R12, RZ, 0x3c, !PT ;  /* 0x0000000c0f0f7212 */ /* 0x000fe400078e3cff */
[----:B------:R-:W-:-:S03]  /*0610*/  LOP3.LUT R12, R22, 0x159a55e5, RZ, 0x3c, !PT ;  /* 0x159a55e5160c7812 */ /* 0x000fc600078e3cff */
[----:B------:R-:W-:Y:S01]  /*0620*/  IMAD.SHL.U32 R16, R15, 0x2, RZ ;  /* 0x000000020f107824 */ /* 0x000fe200078e00ff */
[----:B------:R-:W-:-:S04]  /*0630*/  SHF.R.U32.HI R17, RZ, 0x2, R12 ;  /* 0x00000002ff117819 */ /* 0x000fc8000001160c */
[----:B------:R-:W-:Y:S02]  /*0640*/  LOP3.LUT R16, R14, R13, R16, 0x96, !PT ;  /* 0x0000000d0e107212 */ /* 0x000fe400078e9610 */
[----:B------:R-:W-:Y:S01]  /*0650*/  LOP3.LUT R17, R17, 0x159a55e5, R22, 0x96, !PT ;  /* 0x159a55e511117812 */ /* 0x000fe200078e9616 */
[----:B------:R-:W0:Y:S01]  /*0660*/  LDC.64 R12, c[0x0][0x380] ;  /* 0x0000e000ff0c7b82 */ /* 0x000e220000000a00 */
[----:B------:R-:W-:Y:S01]  /*0670*/  LOP3.LUT R20, R16, R15, RZ, 0x3c, !PT ;  /* 0x0000000f10147212 */ /* 0x000fe200078e3cff */
[----:B------:R-:W-:Y:S02]  /*0680*/  VIADD R16, R19, 0x1f123bb5 ;  /* 0x1f123bb513107836 */ /* 0x000fe40000000000 */
[----:B------:R-:W-:Y:S01]  /*0690*/  IMAD.SHL.U32 R25, R17, 0x2, RZ ;  /* 0x0000000211197824 */ /* 0x000fe200078e00ff */
[----:B------:R-:W-:-:S03]  /*06a0*/  SHF.L.U32 R24, R20, 0x4, RZ ;  /* 0x0000000414187819 */ /* 0x000fc600000006ff */
[----:B------:R-:W1:Y:S01]  /*06b0*/  LDC.64 R14, c[0x0][0x398] ;  /* 0x0000e600ff0e7b82 */ /* 0x000e620000000a00 */
[----:B------:R-:W-:Y:S02]  /*06c0*/  LOP3.LUT R25, R17, R25, R24, 0x96, !PT ;  /* 0x0000001911197212 */ /* 0x000fe400078e9618 */
[----:B------:R-:W-:Y:S02]  /*06d0*/  SHF.R.U32.HI R17, RZ, 0x2, R16 ;  /* 0x00000002ff117819 */ /* 0x000fe40000011610 */
[----:B------:R-:W-:Y:S02]  /*06e0*/  LOP3.LUT R24, R25, R20, RZ, 0x3c, !PT ;  /* 0x0000001419187212 */ /* 0x000fe400078e3cff */
[----:B------:R-:W-:Y:S02]  /*06f0*/  LOP3.LUT R17, R17, R16, RZ, 0x3c, !PT ;  /* 0x0000001011117212 */ /* 0x000fe400078e3cff */
[----:B------:R-:W-:Y:S02]  /*0700*/  SHF.L.U32 R26, R24, 0x4, RZ ;  /* 0x00000004181a7819 */ /* 0x000fe400000006ff */
[----:B------:R-:W-:Y:S01]  /*0710*/  LOP3.LUT R16, R19, 0x5491333, RZ, 0x3c, !PT ;  /* 0x0549133313107812 */ /* 0x000fe200078e3cff */
[----:B------:R-:W-:-:S03]  /*0720*/  IMAD.SHL.U32 R25, R17, 0x2, RZ ;  /* 0x0000000211197824 */ /* 0x000fc600078e00ff */
[----:B------:R-:W-:Y:S01]  /*0730*/  SHF.R.U32.HI R16, RZ, 0x2, R16 ;  /* 0x00000002ff107819 */ /* 0x000fe20000011610 */
[----:B0-----:R-:W-:Y:S01]  /*0740*/  IMAD.WIDE R12, R23, 0x8, R12 ;  /* 0x00000008170c7825 */ /* 0x001fe200078e020c */
[----:B------:R-:W-:Y:S02]  /*0750*/  LOP3.LUT R25, R17, R25, R26, 0x96, !PT ;  /* 0x0000001911197212 */ /* 0x000fe400078e961a */
[----:B------:R-:W-:Y:S02]  /*0760*/  LOP3.LUT R26, R16, 0x5491333, R19, 0x96, !PT ;  /* 0x05491333101a7812 */ /* 0x000fe400078e9613 */
[----:B------:R-:W-:Y:S01]  /*0770*/  LOP3.LUT R25, R25, R24, RZ, 0x3c, !PT ;  /* 0x0000001819197212 */ /* 0x000fe200078e3cff */
[----:B-1----:R-:W-:-:S04]  /*0780*/  IMAD.WIDE R14, R23, 0x8, R14 ;  /* 0x00000008170e7825 */ /* 0x002fc800078e020e */
[C---:B------:R-:W-:Y:S02]  /*0790*/  IMAD.SHL.U32 R16, R26.reuse, 0x2, RZ ;  /* 0x000000021a107824 */ /* 0x040fe400078e00ff */
[----:B------:R-:W-:Y:S01]  /*07a0*/  IMAD.SHL.U32 R17, R25, 0x10, RZ ;  /* 0x0000001019117824 */ /* 0x000fe200078e00ff */
[----:B------:R-:W2:Y:S04]  /*07b0*/  LDG.E.64 R14, desc[UR8][R14.64] ;  /* 0x000000080e0e7981 */ /* 0x000ea8000c1e1b00 */
[----:B------:R-:W-:Y:S02]  /*07c0*/  LOP3.LUT R26, R26, R16, R17, 0x96, !PT ;  /* 0x000000101a1a7212 */ /* 0x000fe400078e9611 */
[----:B------:R-:W2:Y:S01]  /*07d0*/  LDG.E.64 R16, desc[UR8][R12.64] ;  /* 0x000000080c107981 */ /* 0x000ea2000c1e1b00 */
[----:B------:R-:W-:-:S04]  /*07e0*/  IADD3 R19, PT, PT, R22, 0x64f0c9, R19 ;  /* 0x0064f0c916137810 */ /* 0x000fc80007ffe013 */
[C---:B------:R-:W-:Y:S02]  /*07f0*/  IADD3 R28, PT, PT, R19.reuse, 0xb0f8a, R24 ;  /* 0x000b0f8a131c7810 */ /* 0x040fe40007ffe018 */
[----:B------:R-:W-:-:S03]  /*0800*/  IADD3 R27, PT, PT, R19, 0x587c5, R20 ;  /* 0x000587c5131b7810 */ /* 0x000fc60007ffe014 */
[----:B------:R-:W-:Y:S01]  /*0810*/  IMAD.WIDE.U32 R28, R28, 0x200000, RZ ;  /* 0x002000001c1c7825 */ /* 0x000fe200078e00ff */
[----:B------:R-:W-:Y:S02]  /*0820*/  LOP3.LUT R20, R26, R25, RZ, 0x3c, !PT ;  /* 0x000000191a147212 */ /* 0x000fe400078e3cff */
[----:B------:R-:W-:Y:S02]  /*0830*/  LOP3.LUT R26, R28, R27, RZ, 0x3c, !PT ;  /* 0x0000001b1c1a7212 */ /* 0x000fe400078e3cff */
[----:B------:R-:W-:Y:S02]  /*0840*/  MOV R27, R29 ;  /* 0x0000001d001b7202 */ /* 0x000fe40000000f00 */
[C---:B------:R-:W-:Y:S02]  /*0850*/  IADD3 R20, PT, PT, R19.reuse, 0x161f14, R20 ;  /* 0x00161f1413147810 */ /* 0x040fe40007ffe014 */
[----:B------:R0:W1:Y:S01]  /*0860*/  I2F.F64.U64 R28, R26 ;  /* 0x0000001a001c7312 */ /* 0x0000620000301800 */
[----:B------:R-:W-:-:S02]  /*0870*/  IADD3 R19, PT, PT, R19, 0x10974f, R25 ;  /* 0x0010974f13137810 */ /* 0x000fc40007ffe019 */
[----:B------:R-:W-:-:S04]  /*0880*/  IMAD.WIDE.U32 R24, R20, 0x200000, RZ ;  /* 0x0020000014187825 */ /* 0x000fc800078e00ff */
[----:B0-----:R-:W-:Y:S02]  /*0890*/  IMAD.MOV.U32 R27, RZ, RZ, R25 ;  /* 0x000000ffff1b7224 */ /* 0x001fe400078e0019 */
[----:B------:R-:W-:Y:S01]  /*08a0*/  HFMA2 R25, -RZ, RZ, 1.15625, 0 ;  /* 0x3ca00000ff197431 */ /* 0x000fe200000001ff */
[----:B------:R-:W-:Y:S01]  /*08b0*/  LOP3.LUT R26, R24, R19, RZ, 0x3c, !PT ;  /* 0x00000013181a7212 */ /* 0x000fe200078e3cff */
[----:B------:R-:W-:-:S06]  /*08c0*/  IMAD.MOV.U32 R24, RZ, RZ, 0x0 ;  /* 0x00000000ff187424 */ /* 0x000fcc00078e00ff */
[----:B-1----:R-:W-:-:S08]  /*08d0*/  DFMA R28, R28, R24, 5.5511151231257827021e-17 ;  /* 0x3c9000001c1c742b */ /* 0x002fd00000000018 */
[----:B------:R-:W-:Y:S02]  /*08e0*/  DMUL R28, R28, UR12 ;  /* 0x0000000c1c1c7c28 */ /* 0x000fe40008000000 */
[----:B--2---:R-:W-:-:S08]  /*08f0*/  DADD R14, R14, -R16 ;  /* 0x000000000e0e7229 */ /* 0x004fd00000000810 */
[----:B------:R-:W-:Y:S02]  /*0900*/  DMUL R28, R28, R14 ;  /* 0x0000000e1c1c7228 */ /* 0x000fe40000000000 */
[----:B------:R-:W0:Y:S02]  /*0910*/  LDC.64 R14, c[0x0][0x388] ;  /* 0x0000e200ff0e7b82 */ /* 0x000e240000000a00 */
[----:B0-----:R-:W-:-:S05]  /*0920*/  IMAD.WIDE R14, R23, 0x8, R14 ;  /* 0x00000008170e7825 */ /* 0x001fca00078e020e */
[----:B------:R-:W2:Y:S02]  /*0930*/  LDG.E.64 R22, desc[UR8][R14.64] ;  /* 0x000000080e167981 */ /* 0x000ea4000c1e1b00 */
[----:B--2---:R-:W-:Y:S01]  /*0940*/  DFMA R28, R22, UR16, R28 ;  /* 0x00000010161c7c2b */ /* 0x004fe2000800001c */
[----:B------:R-:W0:Y:S02]  /*0950*/  LDC.64 R22, c[0x0][0x3c0] ;  /* 0x0000f000ff167b82 */ /* 0x000e240000000a00 */
[----:B0-----:R-:W-:-:S05]  /*0960*/  IMAD.WIDE R22, R21, 0x8, R22 ;  /* 0x0000000815167825 */ /* 0x001fca00078e0216 */
[----:B------:R0:W2:Y:S01]  /*0970*/  LDG.E.64 R20, desc[UR8][R22.64] ;  /* 0x0000000816147981 */ /* 0x0000a2000c1e1b00 */
[----:B------:R-:W1:Y:S02]  /*0980*/  I2F.F64.U64 R26, R26 ;  /* 0x0000001a001a7312 */ /* 0x000e640000301800 */
[----:B-1----:R-:W-:-:S08]  /*0990*/  DFMA R24, R26, R24, 5.5511151231257827021e-17 ;  /* 0x3c9000001a18742b */ /* 0x002fd00000000018 */
[----:B------:R-:W-:Y:S01]  /*09a0*/  DMUL R24, R24, UR14 ;  /* 0x0000000e18187c28 */ /* 0x000fe20008000000 */
[----:B------:R-:W-:Y:S01]  /*09b0*/  UMOV UR6, UR5 ;  /* 0x0000000500067c82 */ /* 0x000fe20008000000 */
[----:B------:R-:W-:Y:S02]  /*09c0*/  UMOV UR7, UR23 ;  /* 0x0000001700077c82 */ /* 0x000fe40008000000 */
[----:B0-----:R-:W-:Y:S01]  /*09d0*/  IMAD.U32 R22, RZ, RZ, UR7 ;  /* 0x00000007ff167e24 */ /* 0x001fe2000f8e00ff */
[----:B--2---:R-:W-:-:S08]  /*09e0*/  DADD R20, -R16, R20 ;  /* 0x0000000010147229 */ /* 0x004fd00000000114 */
[----:B------:R-:W-:-:S08]  /*09f0*/  DFMA R20, R24, R20, R28 ;  /* 0x000000141814722b */ /* 0x000fd0000000001c */
[----:B------:R-:W-:-:S06]  /*0a00*/  DSETP.GEU.AND P1, PT, R20, UR4, PT ;  /* 0x0000000414007e2a */ /* 0x000fcc000bf2e000 */
[----:B------:R-:W-:Y:S02]  /*0a10*/  FSEL R20, R20, UR18, !P1 ;  /* 0x0000001214147c08 */ /* 0x000fe4000c800000 */
[----:B------:R-:W-:-:S06]  /*0a20*/  FSEL R21, R21, UR19, !P1 ;  /* 0x0000001315157c08 */ /* 0x000fcc000c800000 */
[----:B------:R-:W-:Y:S01]  /*0a30*/  DSETP.MAX.AND P1, P2, R20, -UR4, PT ;  /* 0x8000000414007e2a */ /* 0x000fe2000ba2f000 */
[----:B------:R-:W-:Y:S02]  /*0a40*/  IMAD.MOV.U32 R19, RZ, RZ, R21 ;  /* 0x000000ffff137224 */ /* 0x000fe400078e0015 */
[----:B------:R-:W-:-:S03]  /*0a50*/  IMAD.U32 R24, RZ, RZ, UR6 ;  /* 0x00000006ff187e24 */ /* 0x000fc6000f8e00ff */
[----:B------:R-:W-:Y:S01]  /*0a60*/  FSEL R19, R19, -UR6, P1 ;  /* 0x8000000613137c08 */ /* 0x000fe20008800000 */
[----:B------:R-:W-:Y:S02]  /*0a70*/  UMOV UR6, UR4 ;  /* 0x0000000400067c82 */ /* 0x000fe40008000000 */
[----:B------:R-:W-:-:S05]  /*0a80*/  SEL R20, R20, UR6, P1 ;  /* 0x0000000614147c07 */ /* 0x000fca0008800000 */
[----:B------:R-:W-:-:S04]  /*0a90*/  @P2 LOP3.LUT R19, R24, 0x80000, RZ, 0xfc, !PT ;  /* 0x0008000018132812 */ /* 0x000fc800078efcff */
[----:B------:R-:W-:-:S06]  /*0aa0*/  MOV R21, R19 ;  /* 0x0000001300157202 */ /* 0x000fcc0000000f00 */
[----:B------:R-:W-:-:S08]  /*0ab0*/  DADD R16, R16, R20 ;  /* 0x0000000010107229 */ /* 0x000fd00000000014 */
[----:B------:R-:W-:-:S06]  /*0ac0*/  DSETP.GEU.AND P1, PT, R16, UR20, PT ;  /* 0x0000001410007e2a */ /* 0x000fcc000bf2e000 */
[----:B------:R-:W-:Y:S02]  /*0ad0*/  FSEL R16, R16, UR24, !P1 ;  /* 0x0000001810107c08 */ /* 0x000fe4000c800000 */
[----:B------:R-:W-:-:S06]  /*0ae0*/  FSEL R17, R17, UR25, !P1 ;  /* 0x0000001911117c08 */ /* 0x000fcc000c800000 */
[----:B------:R-:W-:Y:S01]  /*0af0*/  DSETP.MAX.AND P1, P2, R16, UR22, PT ;  /* 0x0000001610007e2a */ /* 0x000fe2000ba2f000 */
[----:B------:R-:W-:Y:S01]  /*0b00*/  IMAD.MOV.U32 R19, RZ, RZ, R17 ;  /* 0x000000ffff137224 */ /* 0x000fe200078e0011 */
[----:B------:R-:W-:-:S04]  /*0b10*/  UMOV UR6, UR22 ;  /* 0x0000001600067c82 */ /* 0x000fc80008000000 */
[----:B------:R-:W-:Y:S02]  /*0b20*/  FSEL R19, R19, UR7, P1 ;  /* 0x0000000713137c08 */ /* 0x000fe40008800000 */
[----:B------:R-:W-:-:S06]  /*0b30*/  SEL R16, R16, UR6, P1 ;  /* 0x0000000610107c07 */ /* 0x000fcc0008800000 */
[----:B------:R-:W-:-:S04]  /*0b40*/  @P2 LOP3.LUT R19, R22, 0x80000, RZ, 0xfc, !PT ;  /* 0x0008000016132812 */ /* 0x000fc800078efcff */
[----:B------:R-:W-:-:S05]  /*0b50*/  MOV R17, R19 ;  /* 0x0000001300117202 */ /* 0x000fca0000000f00 */
[----:B------:R0:W-:Y:S04]  /*0b60*/  STG.E.64 desc[UR8][R12.64], R16 ;  /* 0x000000100c007986 */ /* 0x0001e8000c101b08 */
[----:B------:R0:W-:Y:S02]  /*0b70*/  STG.E.64 desc[UR8][R14.64], R20 ;  /* 0x000000140e007986 */ /* 0x0001e4000c101b08 */
.L_x_13:
[----:B------:R-:W-:Y:S05]  /*0b80*/  BSYNC.RECONVERGENT B1 ;  /* 0x0000000000017941 */ /* 0x000fea0003800200 */
.L_x_12:
[----:B------:R-:W-:Y:S01]  /*0b90*/  VIADD R11, R11, 0x1 ;  /* 0x000000010b0b7836 */ /* 0x000fe20000000000 */
[----:B------:R-:W-:Y:S06]  /*0ba0*/  @P0 BRA `(.L_x_14) ;  /* 0xfffffff400c40947 */ /* 0x000fec000383ffff */
.L_x_11:
[----:B------:R-:W-:Y:S05]  /*0bb0*/  BSYNC.RECONVERGENT B0 ;  /* 0x0000000000007941 */ /* 0x000fea0003800200 */
.L_x_10:
[-C--:B------:R-:W-:Y:S01]  /*0bc0*/  IABS R11, R4.reuse ;  /* 0x00000004000b7213 */ /* 0x080fe20000000000 */
[----:B0-----:R-:W-:Y:S01]  /*0bd0*/  IMAD.MOV.U32 R12, RZ, RZ, RZ ;  /* 0x000000ffff0c7224 */ /* 0x001fe200078e00ff */
[----:B------:R-:W-:Y:S01]  /*0be0*/  IABS R15, R7 ;  /* 0x00000007000f7213 */ /* 0x000fe20000000000 */
[----:B------:R-:W-:Y:S01]  /*0bf0*/  BAR.SYNC.DEFER_BLOCKING 0x0 ;  /* 0x0000000000007b1d */ /* 0x000fe20000010000 */
[----:B------:R-:W-:Y:S02]  /*0c00*/  ISETP.GE.AND P1, PT, R7, RZ, PT ;  /* 0x000000ff0700720c */ /* 0x000fe40003f26270 */
[----:B------:R-:W-:-:S03]  /*0c10*/  LOP3.LUT R22, RZ, R4, RZ, 0x33, !PT ;  /* 0x00000004ff167212 */ /* 0x000fc600078e33ff */
[----:B------:R-:W0:Y:S01]  /*0c20*/  I2F.RP R14, R11 ;  /* 0x0000000b000e7306 */ /* 0x000e220000209400 */
[----:B------:R-:W1:Y:S01]  /*0c30*/  LDCU UR10, c[0x0][0x3b8] ;  /* 0x00007700ff0a77ac */ /* 0x000e620008000800 */
[----:B------:R-:W-:Y:S01]  /*0c40*/  BSSY.RECONVERGENT B1, `(.L_x_15) ;  /* 0x0000278000017945 */ /* 0x000fe20003800200 */
[----:B------:R-:W2:Y:S05]  /*0c50*/  LDCU UR11, c[0x0][0x3d0] ;  /* 0x00007a00ff0b77ac */ /* 0x000eaa0008000800 */
[----:B0-----:R-:W0:Y:S02]  /*0c60*/  MUFU.RCP R14, R14 ;  /* 0x0000000e000e7308 */ /* 0x001e240000001000 */
[----:B0-----:R-:W-:-:S06]  /*0c70*/  VIADD R13, R14, 0xffffffe ;  /* 0x0ffffffe0e0d7836 */ /* 0x001fcc0000000000 */
[----:B------:R-:W0:Y:S02]  /*0c80*/  F2I.FTZ.U32.TRUNC.NTZ R13, R13 ;  /* 0x0000000d000d7305 */ /* 0x000e24000021f000 */
[----:B0-----:R-:W-:-:S05]  /*0c90*/  IMAD R9, R13, R11, RZ ;  /* 0x0000000b0d097224 */ /* 0x001fca00078e02ff */
[----:B------:R-:W-:-:S05]  /*0ca0*/  IADD3 R9, PT, PT, -R9, RZ, RZ ;  /* 0x000000ff09097210 */ /* 0x000fca0007ffe1ff */
[----:B------:R-:W-:-:S04]  /*0cb0*/  IMAD.HI.U32 R10, R13, R9, R12 ;  /* 0x000000090d0a7227 */ /* 0x000fc800078e000c */
[----:B------:R-:W-:-:S04]  /*0cc0*/  IMAD.MOV.U32 R12, RZ, RZ, R15 ;  /* 0x000000ffff0c7224 */ /* 0x000fc800078e000f */
[----:B------:R-:W-:-:S05]  /*0cd0*/  IMAD.HI.U32 R9, R10, R12, RZ ;  /* 0x0000000c0a097227 */ /* 0x000fca00078e00ff */
[----:B------:R-:W-:-:S05]  /*0ce0*/  IADD3 R9, PT, PT, -R9, RZ, RZ ;  /* 0x000000ff09097210 */ /* 0x000fca0007ffe1ff */
[----:B------:R-:W-:Y:S02]  /*0cf0*/  IMAD R12, R11, R9, R12 ;  /* 0x000000090b0c7224 */ /* 0x000fe400078e020c */
[----:B------:R-:W-:-:S05]  /*0d00*/  IMAD.MOV.U32 R9, RZ, RZ, R11 ;  /* 0x000000ffff097224 */ /* 0x000fca00078e000b */
[----:B------:R-:W-:-:S13]  /*0d10*/  ISETP.GT.U32.AND P0, PT, R9, R12, PT ;  /* 0x0000000c0900720c */ /* 0x000fda0003f04070 */
[----:B------:R-:W-:-:S05]  /*0d20*/  @!P0 IMAD.IADD R12, R12, 0x1, -R11 ;  /* 0x000000010c0c8824 */ /* 0x000fca00078e0a0b */
[----:B------:R-:W-:-:S13]  /*0d30*/  ISETP.GT.U32.AND P0, PT, R9, R12, PT ;  /* 0x0000000c0900720c */ /* 0x000fda0003f04070 */
[----:B------:R-:W-:Y:S02]  /*0d40*/  @!P0 IADD3 R12, PT, PT, R12, -R11, RZ ;  /* 0x8000000b0c0c8210 */ /* 0x000fe40007ffe0ff */
[----:B------:R-:W-:-:S03]  /*0d50*/  ISETP.NE.AND P0, PT, R4, RZ, PT ;  /* 0x000000ff0400720c */ /* 0x000fc60003f05270 */
[----:B------:R-:W-:-:S05]  /*0d60*/  @!P1 IMAD.MOV R12, RZ, RZ, -R12 ;  /* 0x000000ffff0c9224 */ /* 0x000fca00078e0a0c */
[----:B------:R-:W-:-:S04]  /*0d70*/  SEL R12, R22, R12, !P0 ;  /* 0x0000000c160c7207 */ /* 0x000fc80004000000 */
[----:B------:R-:W-:-:S13]  /*0d80*/  ISETP.NE.AND P1, PT, R12, RZ, PT ;  /* 0x000000ff0c00720c */ /* 0x000fda0003f25270 */
[----:B-12---:R-:W-:Y:S05]  /*0d90*/  @P1 BRA `(.L_x_16) ;  /* 0x0000002400881947 */ /* 0x006fea0003800000 */
[C---:B------:R-:W-:Y:S01]  /*0da0*/  ISETP.GE.AND P1, PT, R5.reuse, R8, PT ;  /* 0x000000080500720c */ /* 0x040fe20003f26270 */
[----:B------:R-:W-:Y:S01]  /*0db0*/  BSSY.RECONVERGENT B0, `(.L_x_17) ;  /* 0x00001ab000007945 */ /* 0x000fe20003800200 */
[----:B------:R-:W-:Y:S02]  /*0dc0*/  VIADDMNMX R24, R5, R4, R6, PT ;  /* 0x0000000405187246 */ /* 0x000fe40003800106 */
[----:B------:R-:W-:-:S09]  /*0dd0*/  CS2R R14, SRZ ;  /* 0x00000000000e7805 */ /* 0x000fd2000001ff00 */
[----:B------:R-:W-:Y:S05]  /*0de0*/  @P1 BRA `(.L_x_18) ;  /* 0x00000018009c1947 */ /* 0x000fea0003800000 */
[C---:B------:R-:W-:Y:S01]  /*0df0*/  IMAD.IADD R6, R5.reuse, 0x1, -R8 ;  /* 0x0000000105067824 */ /* 0x040fe200078e0a08 */
[----:B------:R-:W-:Y:S01]  /*0e00*/  IADD3 R8, PT, PT, -R5, R8, RZ ;  /* 0x0000000805087210 */ /* 0x000fe20007ffe1ff */
[----:B------:R-:W-:Y:S01]  /*0e10*/  BSSY.RECONVERGENT B2, `(.L_x_19) ;  /* 0x00000e2000027945 */ /* 0x000fe20003800200 */
[----:B------:R-:W-:Y:S01]  /*0e20*/  IMAD.MOV.U32 R23, RZ, RZ, R5 ;  /* 0x000000ffff177224 */ /* 0x000fe200078e0005 */
[----:B------:R-:W-:Y:S02]  /*0e30*/  CS2R R14, SRZ ;  /* 0x00000000000e7805 */ /* 0x000fe4000001ff00 */
[----:B------:R-:W-:Y:S02]  /*0e40*/  ISETP.GT.U32.AND P1, PT, R6, -0x8, PT ;  /* 0xfffffff80600780c */ /* 0x000fe40003f24070 */
[----:B------:R-:W-:-:S11]  /*0e50*/  LOP3.LUT R25, R8, 0x7, RZ, 0xc0, !PT ;  /* 0x0000000708197812 */ /* 0x000fd600078ec0ff */
[----:B------:R-:W-:Y:S05]  /*0e60*/  @P1 BRA `(.L_x_20) ;  /* 0x0000000c00701947 */ /* 0x000fea0003800000 */
[----:B------:R-:W0:Y:S01]  /*0e70*/  LDC.64 R6, c[0x0][0x380] ;  /* 0x0000e000ff067b82 */ /* 0x000e220000000a00 */
[----:B------:R-:W-:Y:S01]  /*0e80*/  LOP3.LUT R26, R8, 0xfffffff8, RZ, 0xc0, !PT ;  /* 0xfffffff8081a7812 */ /* 0x000fe200078ec0ff */
[----:B------:R-:W-:Y:S01]  /*0e90*/  BSSY.RECONVERGENT B3, `(.L_x_21) ;  /* 0x00000d8000037945 */ /* 0x000fe20003800200 */
[----:B------:R-:W-:Y:S01]  /*0ea0*/  VIADD R23, R5, 0x3 ;  /* 0x0000000305177836 */ /* 0x000fe20000000000 */
[----:B------:R-:W-:Y:S02]  /*0eb0*/  CS2R R14, SRZ ;  /* 0x00000000000e7805 */ /* 0x000fe4000001ff00 */
[----:B------:R-:W-:-:S07]  /*0ec0*/  IADD3 R26, PT, PT, -R26, RZ, RZ ;  /* 0x000000ff1a1a7210 */ /* 0x000fce0007ffe1ff */
.L_x_22:
[----:B------:R-:W-:Y:S02]  /*0ed0*/  VIADD R13, R23, 0xfffffffd ;  /* 0xfffffffd170d7836 */ /* 0x000fe40000000000 */
[----:B------:R-:W-:-:S03]  /*0ee0*/  IMAD.U32 R4, RZ, RZ, UR10 ;  /* 0x0000000aff047e24 */ /* 0x000fc6000f8e00ff */
[----:B------:R-:W-:Y:S02]  /*0ef0*/  IABS R12, R13 ;  /* 0x0000000d000c7213 */ /* 0x000fe40000000000 */
[-C--:B------:R-:W-:Y:S02]  /*0f00*/  IABS R11, R4.reuse ;  /* 0x00000004000b7213 */ /* 0x080fe40000000000 */
[----:B------:R-:W-:Y:S01]  /*0f10*/  LOP3.LUT R22, RZ, R4, RZ, 0x33, !PT ;  /* 0x00000004ff167212 */ /* 0x000fe200078e33ff */
[----:B------:R-:W-:-:S05]  /*0f20*/  IMAD.HI.U32 R10, R10, R12, RZ ;  /* 0x0000000c0a0a7227 */ /* 0x000fca00078e00ff */
[----:B------:R-:W-:-:S05]  /*0f30*/  IADD3 R3, PT, PT, -R10, RZ, RZ ;  /* 0x000000ff0a037210 */ /* 0x000fca0007ffe1ff */
[----:B------:R-:W-:Y:S01]  /*0f40*/  IMAD R12, R11, R3, R12 ;  /* 0x000000030b0c7224 */ /* 0x000fe200078e020c */
[----:B------:R-:W-:-:S04]  /*0f50*/  LOP3.LUT R3, R13, R4, RZ, 0x3c, !PT ;  /* 0x000000040d037212 */ /* 0x000fc800078e3cff */
[----:B------:R-:W-:Y:S02]  /*0f60*/  ISETP.GT.U32.AND P1, PT, R9, R12, PT ;  /* 0x0000000c0900720c */ /* 0x000fe40003f24070 */
[----:B------:R-:W-:Y:S01]  /*0f70*/  ISETP.GE.AND P2, PT, R3, RZ, PT ;  /* 0x000000ff0300720c */ /* 0x000fe20003f46270 */
[----:B------:R-:W-:-:S10]  /*0f80*/  IMAD.U32 R3, RZ, RZ, UR11 ;  /* 0x0000000bff037e24 */ /* 0x000fd4000f8e00ff */
[----:B------:R-:W-:Y:S02]  /*0f90*/  @!P1 IMAD.IADD R12, R12, 0x1, -R11 ;  /* 0x000000010c0c9824 */ /* 0x000fe400078e0a0b */
[----:B------:R-:W-:-:S03]  /*0fa0*/  @!P1 VIADD R10, R10, 0x1 ;  /* 0x000000010a0a9836 */ /* 0x000fc60000000000 */
[----:B------:R-:W-:-:S13]  /*0fb0*/  ISETP.GE.U32.AND P0, PT, R12, R9, PT ;  /* 0x000000090c00720c */ /* 0x000fda0003f06070 */
[----:B------:R-:W-:Y:S02]  /*0fc0*/  @P0 IADD3 R10, PT, PT, R10, 0x1, RZ ;  /* 0x000000010a0a0810 */ /* 0x000fe40007ffe0ff */
[----:B------:R-:W-:-:S03]  /*0fd0*/  ISETP.NE.AND P0, PT, R4, RZ, PT ;  /* 0x000000ff0400720c */ /* 0x000fc60003f05270 */
[----:B------:R-:W-:-:S05]  /*0fe0*/  @!P2 IMAD.MOV R10, RZ, RZ, -R10 ;  /* 0x000000ffff0aa224 */ /* 0x000fca00078e0a0a */
[----:B------:R-:W-:-:S04]  /*0ff0*/  SEL R10, R22, R10, !P0 ;  /* 0x0000000a160a7207 */ /* 0x000fc80004000000 */
[----:B------:R-:W-:Y:S01]  /*1000*/  IADD3 R9, PT, PT, -R10, RZ, RZ ;  /* 0x000000ff0a097210 */ /* 0x000fe20007ffe1ff */
[----:B------:R-:W-:-:S04]  /*1010*/  IMAD R10, R2, R3, R10 ;  /* 0x00000003020a7224 */ /* 0x000fc800078e020a */
[----:B------:R-:W-:-:S04]  /*1020*/  IMAD R13, R4, R9, R13 ;  /* 0x00000009040d7224 */ /* 0x000fc800078e020d */
[----:B------:R-:W-:-:S04]  /*1030*/  IMAD R13, R10, R4, R13 ;  /* 0x000000040a0d7224 */ /* 0x000fc800078e020d */
[----:B0-----:R-:W-:-:S06]  /*1040*/  IMAD.WIDE R12, R13, 0x8, R6 ;  /* 0x000000080d0c7825 */ /* 0x001fcc00078e0206 */
[----:B------:R-:W2:Y:S01]  /*1050*/  LDG.E.64 R12, desc[UR8][R12.64] ;  /* 0x000000080c0c7981 */ /* 0x000ea2000c1e1b00 */
[----:B------:R-:W0:Y:S01]  /*1060*/  I2F.RP R9, R11 ;  /* 0x0000000b00097306 */ /* 0x000e220000209400 */
[C---:B------:R-:W-:Y:S01]  /*1070*/  IADD3 R19, PT, PT, R23.reuse, -0x2, RZ ;  /* 0xfffffffe17137810 */ /* 0x040fe20007ffe0ff */
[----:B------:R-:W-:Y:S01]  /*1080*/  IMAD.MOV.U32 R16, RZ, RZ, RZ ;  /* 0x000000ffff107224 */ /* 0x000fe200078e00ff */
[----:B------:R-:W-:Y:S01]  /*1090*/  UMOV UR4, 0x9999999a ;  /* 0x9999999a00047882 */ /* 0x000fe20000000000 */
[----:B------:R-:W-:Y:S01]  /*10a0*/  UMOV UR5, 0x3fe99999 ;  /* 0x3fe9999900057882 */ /* 0x000fe20000000000 */
[----:B------:R-:W-:Y:S01]  /*10b0*/  IABS R18, R19 ;  /* 0x0000001300127213 */ /* 0x000fe20000000000 */
[----:B------:R-:W-:Y:S01]  /*10c0*/  VIADD R27, R23, 0xffffffff ;  /* 0xffffffff171b7836 */ /* 0x000fe20000000000 */
[----:B------:R-:W-:-:S04]  /*10d0*/  LOP3.LUT R20, R19, R4, RZ, 0x3c, !PT ;  /* 0x0000000413147212 */ /* 0x000fc800078e3cff */
[----:B------:R-:W-:Y:S02]  /*10e0*/  ISETP.GE.AND P3, PT, R20, RZ, PT ;  /* 0x000000ff1400720c */ /* 0x000fe40003f66270 */
[----:B------:R-:W-:Y:S01]  /*10f0*/  IABS R20, R27 ;  /* 0x0000001b00147213 */ /* 0x000fe20000000000 */
[----:B0-----:R-:W0:Y:S02]  /*1100*/  MUFU.RCP R9, R9 ;  /* 0x0000000900097308 */ /* 0x001e240000001000 */
[----:B0-----:R-:W-:-:S06]  /*1110*/  VIADD R17, R9, 0xffffffe ;  /* 0x0ffffffe09117836 */ /* 0x001fcc0000000000 */
[----:B------:R-:W0:Y:S02]  /*1120*/  F2I.FTZ.U32.TRUNC.NTZ R17, R17 ;  /* 0x0000001100117305 */ /* 0x000e24000021f000 */
[----:B0-----:R-:W-:-:S04]  /*1130*/  IMAD.MOV R10, RZ, RZ, -R17 ;  /* 0x000000ffff0a7224 */ /* 0x001fc800078e0a11 */
[----:B------:R-:W-:-:S04]  /*1140*/  IMAD R21, R10, R11, RZ ;  /* 0x0000000b0a157224 */ /* 0x000fc800078e02ff */
[----:B------:R-:W-:-:S04]  /*1150*/  IMAD.HI.U32 R10, R17, R21, R16 ;  /* 0x00000015110a7227 */ /* 0x000fc800078e0010 */
[----:B------:R-:W-:-:S04]  /*1160*/  IMAD.MOV.U32 R16, RZ, RZ, R18 ;  /* 0x000000ffff107224 */ /* 0x000fc800078e0012 */
[----:B------:R-:W-:-:S05]  /*1170*/  IMAD.HI.U32 R18, R10, R16, RZ ;  /* 0x000000100a127227 */ /* 0x000fca00078e00ff */
[----:B------:R-:W-:-:S05]  /*1180*/  IADD3 R9, PT, PT, -R18, RZ, RZ ;  /* 0x000000ff12097210 */ /* 0x000fca0007ffe1ff */
[----:B------:R-:W-:Y:S02]  /*1190*/  IMAD R16, R11, R9, R16 ;  /* 0x000000090b107224 */ /* 0x000fe400078e0210 */
[----:B------:R-:W-:-:S05]  /*11a0*/  IMAD.MOV.U32 R9, RZ, RZ, R11 ;  /* 0x000000ffff097224 */ /* 0x000fca00078e000b */
[----:B------:R-:W-:-:S13]  /*11b0*/  ISETP.GT.U32.AND P2, PT, R9, R16, PT ;  /* 0x000000100900720c */ /* 0x000fda0003f44070 */
[----:B------:R-:W-:Y:S01]  /*11c0*/  @!P2 IMAD.IADD R16, R16, 0x1, -R11 ;  /* 0x000000011010a824 */ /* 0x000fe200078e0a0b */
[----:B------:R-:W-:-:S04]  /*11d0*/  @!P2 IADD3 R18, PT, PT, R18, 0x1, RZ ;  /* 0x000000011212a810 */ /* 0x000fc80007ffe0ff */
[----:B------:R-:W-:-:S13]  /*11e0*/  ISETP.GE.U32.AND P1, PT, R16, R9, PT ;  /* 0x000000091000720c */ /* 0x000fda0003f26070 */
[----:B------:R-:W-:-:S05]  /*11f0*/  @P1 VIADD R18, R18, 0x1 ;  /* 0x0000000112121836 */ /* 0x000fca0000000000 */
[----:B------:R-:W-:Y:S01]  /*1200*/  @!P3 IADD3 R18, PT, PT, -R18, RZ, RZ ;  /* 0x000000ff1212b210 */ /* 0x000fe20007ffe1ff */
[----:B--2---:R-:W-:-:S08]  /*1210*/  DADD R16, R12, -UR4 ;  /* 0x800000040c107e29 */ /* 0x004fd00008000000 */
[----:B------:R-:W-:-:S08]  /*1220*/  DFMA R16, R12, R16, -10000 ;  /* 0xc0c388000c10742b */ /* 0x000fd00000000010 */
[----:B------:R-:W-:Y:S01]  /*1230*/  DFMA R16, R12, R16, 8000 ;  /* 0x40bf40000c10742b */ /* 0x000fe20000000010 */
[----:B------:R-:W-:Y:S01]  /*1240*/  SEL R12, R22, R18, !P0 ;  /* 0x00000012160c7207 */ /* 0x000fe20004000000 */
[----:B------:R-:W-:-:S04]  /*1250*/  IMAD.HI.U32 R13, R10, R20, RZ ;  /* 0x000000140a0d7227 */ /* 0x000fc800078e00ff */
[--C-:B------:R-:W-:Y:S02]  /*1260*/  IMAD.MOV R18, RZ, RZ, -R12.reuse ;  /* 0x000000ffff127224 */ /* 0x100fe400078e0a0c */
[----:B------:R-:W-:Y:S02]  /*1270*/  IMAD R12, R2, R3, R12 ;  /* 0x00000003020c7224 */ /* 0x000fe400078e020c */
[----:B------:R-:W-:Y:S02]  /*1280*/  IMAD R19, R4, R18, R19 ;  /* 0x0000001204137224 */ /* 0x000fe400078e0213 */
[----:B------:R-:W-:Y:S02]  /*1290*/  IMAD.MOV R18, RZ, RZ, -R13 ;  /* 0x000000ffff127224 */ /* 0x000fe400078e0a0d */
[----:B------:R-:W-:Y:S02]  /*12a0*/  IMAD R19, R12, R4, R19 ;  /* 0x000000040c137224 */ /* 0x000fe400078e0213 */
[----:B------:R-:W-:-:S05]  /*12b0*/  IMAD R18, R11, R18, R20 ;  /* 0x000000120b127224 */ /* 0x000fca00078e0214 */
[----:B------:R-:W-:-:S13]  /*12c0*/  ISETP.GT.U32.AND P2, PT, R9, R18, PT ;  /* 0x000000120900720c */ /* 0x000fda0003f44070 */
[----:B------:R-:W-:Y:S01]  /*12d0*/  @!P2 IADD3 R18, PT, PT, R18, -R11, RZ ;  /* 0x8000000b1212a210 */ /* 0x000fe20007ffe0ff */
[----:B------:R-:W-:-:S03]  /*12e0*/  @!P2 VIADD R13, R13, 0x1 ;  /* 0x000000010d0da836 */ /* 0x000fc60000000000 */
[----:B------:R-:W-:Y:S02]  /*12f0*/  ISETP.GE.U32.AND P1, PT, R18, R9, PT ;  /* 0x000000091200720c */ /* 0x000fe40003f26070 */
[----:B------:R-:W-:-:S04]  /*1300*/  LOP3.LUT R18, R27, R4, RZ, 0x3c, !PT ;  /* 0x000000041b127212 */ /* 0x000fc800078e3cff */
[----:B------:R-:W-:Y:S01]  /*1310*/  ISETP.GE.AND P3, PT, R18, RZ, PT ;  /* 0x000000ff1200720c */ /* 0x000fe20003f66270 */
[----:B------:R-:W-:-:S05]  /*1320*/  IMAD.WIDE R18, R19, 0x8, R6 ;  /* 0x0000000813127825 */ /* 0x000fca00078e0206 */
[----:B------:R0:W2:Y:S01]  /*1330*/  LDG.E.64 R20, desc[UR8][R18.64] ;  /* 0x0000000812147981 */ /* 0x0000a2000c1e1b00 */
[----:B------:R-:W-:-:S06]  /*1340*/  @P1 VIADD R13, R13, 0x1 ;  /* 0x000000010d0d1836 */ /* 0x000fcc0000000000 */
[----:B------:R-:W-:-:S04]  /*1350*/  @!P3 IADD3 R13, PT, PT, -R13, RZ, RZ ;  /* 0x000000ff0d0db210 */ /* 0x000fc80007ffe1ff */
[----:B------:R-:W-:-:S05]  /*1360*/  SEL R13, R22, R13, !P0 ;  /* 0x0000000d160d7207 */ /* 0x000fca0004000000 */
[--C-:B------:R-:W-:Y:S02]  /*1370*/  IMAD.MOV R12, RZ, RZ, -R13.reuse ;  /* 0x000000ffff0c7224 */ /* 0x100fe400078e0a0d */
[----:B------:R-:W-:Y:S02]  /*1380*/  IMAD R13, R2, R3, R13 ;  /* 0x00000003020d7224 */ /* 0x000fe400078e020d */
[----:B------:R-:W-:-:S04]  /*1390*/  IMAD R27, R4, R12, R27 ;  /* 0x0000000c041b7224 */ /* 0x000fc800078e021b */
[----:B------:R-:W-:-:S04]  /*13a0*/  IMAD R13, R13, R4, R27 ;  /* 0x000000040d0d7224 */ /* 0x000fc800078e021b */
[----:B------:R-:W-:-:S06]  /*13b0*/  IMAD.WIDE R12, R13, 0x8, R6 ;  /* 0x000000080d0c7825 */ /* 0x000fcc00078e0206 */
[----:B------:R-:W3:Y:S01]  /*13c0*/  LDG.E.64 R12, desc[UR8][R12.64] ;  /* 0x000000080c0c7981 */ /* 0x000ee2000c1e1b00 */
[----:B------:R-:W-:Y:S01]  /*13d0*/  DADD R14, |R16|, R14 ;  /* 0x00000000100e7229 */ /* 0x000fe2000000020e */
[----:B0-----:R-:W-:-:S05]  /*13e0*/  IABS R18, R23 ;  /* 0x0000001700127213 */ /* 0x001fca0000000000 */
[----:B------:R-:W-:Y:S01]  /*13f0*/  IMAD.HI.U32 R19, R10, R18, RZ ;  /* 0x000000120a137227 */ /* 0x000fe200078e00ff */
[----:B--2---:R-:W-:-:S08]  /*1400*/  DADD R16, R20, -UR4 ;  /* 0x8000000414107e29 */ /* 0x004fd00008000000 */
[----:B------:R-:W-:-:S08]  /*1410*/  DFMA R16, R20, R16, -10000 ;  /* 0xc0c388001410742b */ /* 0x000fd00000000010 */
[----:B------:R-:W-:Y:S02]  /*1420*/  DFMA R20, R20, R16, 8000 ;  /* 0x40bf40001414742b */ /* 0x000fe40000000010 */
[----:B---3--:R-:W-:-:S08]  /*1430*/  DADD R16, R12, -UR4 ;  /* 0x800000040c107e29 */ /* 0x008fd00008000000 */
[----:B------:R-:W-:-:S08]  /*1440*/  DFMA R16, R12, R16, -10000 ;  /* 0xc0c388000c10742b */ /* 0x000fd00000000010 */
[----:B------:R-:W-:Y:S01]  /*1450*/  DFMA R16, R12, R16, 8000 ;  /* 0x40bf40000c10742b */ /* 0x000fe20000000010 */
[----:B------:R-:W-:-:S04]  /*1460*/  IMAD.MOV R12, RZ, RZ, -R19 ;  /* 0x000000ffff0c7224 */ /* 0x000fc800078e0a13 */
[----:B------:R-:W-:-:S05]  /*1470*/  IMAD R18, R11, R12, R18 ;  /* 0x0000000c0b127224 */ /* 0x000fca00078e0212 */
[----:B------:R-:W-:Y:S02]  /*1480*/  ISETP.GT.U32.AND P2, PT, R9, R18, PT ;  /* 0x000000120900720c */ /* 0x000fe40003f44070 */
[----:B------:R-:W-:-:S11]  /*1490*/  LOP3.LUT R12, R23, R4, RZ, 0x3c, !PT ;  /* 0x00000004170c7212 */ /* 0x000fd600078e3cff */
[----:B------:R-:W-:-:S04]  /*14a0*/  @!P2 IADD3 R18, PT, PT, R18, -R11, RZ ;  /* 0x8000000b1212a210 */ /* 0x000fc80007ffe0ff */
[----:B------:R-:W-:Y:S02]  /*14b0*/  ISETP.GE.U32.AND P1, PT, R18, R9, PT ;  /* 0x000000091200720c */ /* 0x000fe40003f26070 */
[----:B------:R-:W-:Y:S01]  /*14c0*/  ISETP.GE.AND P3, PT, R12, RZ, PT ;  /* 0x000000ff0c00720c */ /* 0x000fe20003f66270 */
[----:B------:R-:W-:-:S10]  /*14d0*/  @!P2 VIADD R19, R19, 0x1 ;  /* 0x000000011313a836 */ /* 0x000fd40000000000 */
[----:B------:R-:W-:-:S05]  /*14e0*/  @P1 VIADD R19, R19, 0x1 ;  /* 0x0000000113131836 */ /* 0x000fca0000000000 */
[----:B------:R-:W-:-:S04]  /*14f0*/  @!P3 IADD3 R19, PT, PT, -R19, RZ, RZ ;  /* 0x000000ff1313b210 */ /* 0x000fc80007ffe1ff */
[----:B------:R-:W-:-:S05]  /*1500*/  SEL R19, R22, R19, !P0 ;  /* 0x0000001316137207 */ /* 0x000fca0004000000 */
[--C-:B------:R-:W-:Y:S02]  /*1510*/  IMAD.MOV R13, RZ, RZ, -R19.reuse ;  /* 0x000000ffff0d7224 */ /* 0x100fe400078e0a13 */
[----:B------:R-:W-:Y:S02]  /*1520*/  IMAD R19, R2, R3, R19 ;  /* 0x0000000302137224 */ /* 0x000fe400078e0213 */
[----:B------:R-:W-:-:S04]  /*1530*/  IMAD R13, R4, R13, R23 ;  /* 0x0000000d040d7224 */ /* 0x000fc800078e0217 */
[----:B------:R-:W-:-:S04]  /*1540*/  IMAD R13, R19, R4, R13 ;  /* 0x00000004130d7224 */ /* 0x000fc800078e020d */
[----:B------:R-:W-:-:S05]  /*1550*/  IMAD.WIDE R28, R13, 0x8, R6 ;  /* 0x000000080d1c7825 */ /* 0x000fca00078e0206 */
[----:B------:R-:W2:Y:S01]  /*1560*/  LDG.E.64 R18, desc[UR8][R28.64] ;  /* 0x000000081c127981 */ /* 0x000ea2000c1e1b00 */
[----:B------:R-:W-:Y:S01]  /*1570*/  DADD R14, R14, |R20| ;  /* 0x000000000e0e7229 */ /* 0x000fe20000000414 */
[----:B------:R-:W-:-:S05]  /*1580*/  VIADD R21, R23, 0x1 ;  /* 0x0000000117157836 */ /* 0x000fca0000000000 */
[----:B------:R-:W-:Y:S01]  /*1590*/  IABS R20, R21 ;  /* 0x0000001500147213 */ /* 0x000fe20000000000 */
[----:B--2---:R-:W-:-:S08]  /*15a0*/  DADD R12, R18, -UR4 ;  /* 0x80000004120c7e29 */ /* 0x004fd00008000000 */
[----:B------:R-:W-:-:S08]  /*15b0*/  DFMA R12, R18, R12, -10000 ;  /* 0xc0c38800120c742b */ /* 0x000fd0000000000c */
[----:B------:R-:W-:Y:S01]  /*15c0*/  DFMA R18, R18, R12, 8000 ;  /* 0x40bf40001212742b */ /* 0x000fe2000000000c */
[----:B------:R-:W-:-:S05]  /*15d0*/  IMAD.HI.U32 R12, R10, R20, RZ ;  /* 0x000000140a0c7227 */ /* 0x000fca00078e00ff */
[----:B------:R-:W-:-:S05]  /*15e0*/  IADD3 R13, PT, PT, -R12, RZ, RZ ;  /* 0x000000ff0c0d7210 */ /* 0x000fca0007ffe1ff */
[----:B------:R-:W-:-:S05]  /*15f0*/  IMAD R20, R11, R13, R20 ;  /* 0x0000000d0b147224 */ /* 0x000fca00078e0214 */
[----:B------:R-:W-:Y:S02]  /*1600*/  ISETP.GT.U32.AND P2, PT, R9, R20, PT ;  /* 0x000000140900720c */ /* 0x000fe40003f44070 */
[----:B------:R-:W-:-:S11]  /*1610*/  LOP3.LUT R13, R21, R4, RZ, 0x3c, !PT ;  /* 0x00000004150d7212 */ /* 0x000fd600078e3cff */
[----:B------:R-:W-:-:S05]  /*1620*/  @!P2 IMAD.IADD R20, R20, 0x1, -R11 ;  /* 0x000000011414a824 */ /* 0x000fca00078e0a0b */
[----:B------:R-:W-:Y:S02]  /*1630*/  ISETP.GE.U32.AND P1, PT, R20, R9, PT ;  /* 0x000000091400720c */ /* 0x000fe40003f26070 */
[----:B------:R-:W-:Y:S01]  /*1640*/  ISETP.GE.AND P3, PT, R13, RZ, PT ;  /* 0x000000ff0d00720c */ /* 0x000fe20003f66270 */
[----:B------:R-:W-:-:S10]  /*1650*/  @!P2 VIADD R12, R12, 0x1 ;  /* 0x000000010c0ca836 */ /* 0x000fd40000000000 */
[----:B------:R-:W-:-:S05]  /*1660*/  @P1 IADD3 R12, PT, PT, R12, 0x1, RZ ;  /* 0x000000010c0c1810 */ /* 0x000fca0007ffe0ff */
[----:B------:R-:W-:-:S05]  /*1670*/  @!P3 IMAD.MOV R12, RZ, RZ, -R12 ;  /* 0x000000ffff0cb224 */ /* 0x000fca00078e0a0c */
        /* <DEDUP_REMOVED lines=8> */
[----:B------:R-:W-:-:S04]  /*1700*/  IADD3 R17, PT, PT, R23, 0x2, RZ ;  /* 0x0000000217117810 */ /* 0x000fc80007ffe0ff */
[----:B------:R-:W-:Y:S01]  /*1710*/  IABS R16, R17 ;  /* 0x0000001100107213 */ /* 0x000fe20000000000 */
[----:B--2---:R-:W-:-:S08]  /*1720*/  DADD R12, R20, -UR4 ;  /* 0x80000004140c7e29 */ /* 0x004fd00008000000 */
[----:B------:R-:W-:-:S08]  /*1730*/  DFMA R12, R20, R12, -10000 ;  /* 0xc0c38800140c742b */ /* 0x000fd0000000000c */
[----:B------:R-:W-:Y:S01]  /*1740*/  DFMA R20, R20, R12, 8000 ;  /* 0x40bf40001414742b */ /* 0x000fe2000000000c */
[----:B------:R-:W-:-:S04]  /*1750*/  IMAD.HI.U32 R12, R10, R16, RZ ;  /* 0x000000100a0c7227 */ /* 0x000fc800078e00ff */
[----:B------:R-:W-:-:S04]  /*1760*/  IMAD.MOV R13, RZ, RZ, -R12 ;  /* 0x000000ffff0d7224 */ /* 0x000fc800078e0a0c */
[----:B------:R-:W-:-:S05]  /*1770*/  IMAD R16, R11, R13, R16 ;  /* 0x0000000d0b107224 */ /* 0x000fca00078e0210 */
[----:B------:R-:W-:Y:S02]  /*1780*/  ISETP.GT.U32.AND P2, PT, R9, R16, PT ;  /* 0x000000100900720c */ /* 0x000fe40003f44070 */
[----:B------:R-:W-:-:S11]  /*1790*/  LOP3.LUT R13, R17, R4, RZ, 0x3c, !PT ;  /* 0x00000004110d7212 */ /* 0x000fd600078e3cff */
[----:B------:R-:W-:Y:S01]  /*17a0*/  @!P2 IMAD.IADD R16, R16, 0x1, -R11 ;  /* 0x000000011010a824 */ /* 0x000fe200078e0a0b */
[----:B------:R-:W-:-:S04]  /*17b0*/  ISETP.GE.AND P3, PT, R13, RZ, PT ;  /* 0x000000ff0d00720c */ /* 0x000fc80003f66270 */
[----:B------:R-:W-:Y:S02]  /*17c0*/  ISETP.GE.U32.AND P1, PT, R16, R9, PT ;  /* 0x000000091000720c */ /* 0x000fe40003f26070 */
[----:B------:R-:W-:-:S11]  /*17d0*/  @!P2 IADD3 R12, PT, PT, R12, 0x1, RZ ;  /* 0x000000010c0ca810 */ /* 0x000fd60007ffe0ff */
[----:B------:R-:W-:-:S04]  /*17e0*/  @P1 VIADD R12, R12, 0x1 ;  /* 0x000000010c0c1836 */ /* 0x000fc80000000000 */
[----:B------:R-:W-:-:S05]  /*17f0*/  @!P3 IMAD.MOV R12, RZ, RZ, -R12 ;  /* 0x000000ffff0cb224 */ /* 0x000fca00078e0a0c */
[----:B------:R-:W-:-:S04]  /*1800*/  SEL R12, R22, R12, !P0 ;  /* 0x0000000c160c7207 */ /* 0x000fc80004000000 */
[----:B------:R-:W-:Y:S01]  /*1810*/  IADD3 R13, PT, PT, -R12, RZ, RZ ;  /* 0x000000ff0c0d7210 */ /* 0x000fe20007ffe1ff */
[----:B------:R-:W-:-:S04]  /*1820*/  IMAD R12, R2, R3, R12 ;  /* 0x00000003020c7224 */ /* 0x000fc800078e020c */
[----:B------:R-:W-:-:S04]  /*1830*/  IMAD R17, R4, R13, R17 ;  /* 0x0000000d04117224 */ /* 0x000fc800078e0211 */
[----:B------:R-:W-:-:S04]  /*1840*/  IMAD R17, R12, R4, R17 ;  /* 0x000000040c117224 */ /* 0x000fc800078e0211 */
[----:B------:R-:W-:-:S06]  /*1850*/  IMAD.WIDE R16, R17, 0x8, R6 ;  /* 0x0000000811107825 */ /* 0x000fcc00078e0206 */
[----:B------:R-:W2:Y:S01]  /*1860*/  LDG.E.64 R16, desc[UR8][R16.64] ;  /* 0x0000000810107981 */ /* 0x000ea2000c1e1b00 */
[----:B------:R-:W-:Y:S01]  /*1870*/  DADD R14, R14, |R18| ;  /* 0x000000000e0e7229 */ /* 0x000fe20000000412 */
[----:B------:R-:W-:-:S05]  /*1880*/  VIADD R19, R23, 0x3 ;  /* 0x0000000317137836 */ /* 0x000fca0000000000 */
[----:B------:R-:W-:-:S05]  /*1890*/  IABS R18, R19 ;  /* 0x0000001300127213 */ /* 0x000fca0000000000 */
[----:B------:R-:W-:-:S04]  /*18a0*/  IMAD.HI.U32 R27, R10, R18, RZ ;  /* 0x000000120a1b7227 */ /* 0x000fc800078e00ff */
[----:B------:R-:W-:-:S04]  /*18b0*/  IMAD.MOV R28, RZ, RZ, -R27 ;  /* 0x000000ffff1c7224 */ /* 0x000fc800078e0a1b */
[----:B------:R-:W-:-:S05]  /*18c0*/  IMAD R18, R11, R28, R18 ;  /* 0x0000001c0b127224 */ /* 0x000fca00078e0212 */
[----:B------:R-:W-:-:S13]  /*18d0*/  ISETP.GT.U32.AND P2, PT, R9, R18, PT ;  /* 0x000000120900720c */ /* 0x000fda0003f44070 */
[----:B------:R-:W-:-:S04]  /*18e0*/  @!P2 IADD3 R18, PT, PT, R18, -R11, RZ ;  /* 0x8000000b1212a210 */ /* 0x000fc80007ffe0ff */
[----:B------:R-:W-:Y:S01]  /*18f0*/  ISETP.GE.U32.AND P1, PT, R18, R9, PT ;  /* 0x000000091200720c */ /* 0x000fe20003f26070 */
[----:B------:R-:W-:-:S12]  /*1900*/  @!P2 VIADD R27, R27, 0x1 ;  /* 0x000000011b1ba836 */ /* 0x000fd80000000000 */
[----:B------:R-:W-:Y:S01]  /*1910*/  @P1 VIADD R27, R27, 0x1 ;  /* 0x000000011b1b1836 */ /* 0x000fe20000000000 */
[----:B--2---:R-:W-:-:S08]  /*1920*/  DADD R12, R16, -UR4 ;  /* 0x80000004100c7e29 */ /* 0x004fd00008000000 */
[----:B------:R-:W-:-:S08]  /*1930*/  DFMA R12, R16, R12, -10000 ;  /* 0xc0c38800100c742b */ /* 0x000fd0000000000c */
[----:B------:R-:W-:Y:S01]  /*1940*/  DFMA R12, R16, R12, 8000 ;  /* 0x40bf4000100c742b */ /* 0x000fe2000000000c */
[----:B------:R-:W-:-:S04]  /*1950*/  LOP3.LUT R16, R19, R4, RZ, 0x3c, !PT ;  /* 0x0000000413107212 */ /* 0x000fc800078e3cff */
[----:B------:R-:W-:-:S13]  /*1960*/  ISETP.GE.AND P3, PT, R16, RZ, PT ;  /* 0x000000ff1000720c */ /* 0x000fda0003f66270 */
[----:B------:R-:W-:-:S04]  /*1970*/  @!P3 IADD3 R27, PT, PT, -R27, RZ, RZ ;  /* 0x000000ff1b1bb210 */ /* 0x000fc80007ffe1ff */
[----:B------:R-:W-:-:S05]  /*1980*/  SEL R27, R22, R27, !P0 ;  /* 0x0000001b161b7207 */ /* 0x000fca0004000000 */
[--C-:B------:R-:W-:Y:S02]  /*1990*/  IMAD.MOV R16, RZ, RZ, -R27.reuse ;  /* 0x000000ffff107224 */ /* 0x100fe400078e0a1b */
[----:B------:R-:W-:Y:S02]  /*19a0*/  IMAD R27, R2, R3, R27 ;  /* 0x00000003021b7224 */ /* 0x000fe400078e021b */
[----:B------:R-:W-:-:S04]  /*19b0*/  IMAD R19, R4, R16, R19 ;  /* 0x0000001004137224 */ /* 0x000fc800078e0213 */
[----:B------:R-:W-:-:S04]  /*19c0*/  IMAD R19, R27, R4, R19 ;  /* 0x000000041b137224 */ /* 0x000fc800078e0213 */
[----:B------:R-:W-:-:S06]  /*19d0*/  IMAD.WIDE R18, R19, 0x8, R6 ;  /* 0x0000000813127825 */ /* 0x000fcc00078e0206 */
[----:B------:R-:W2:Y:S01]  /*19e0*/  LDG.E.64 R18, desc[UR8][R18.64] ;  /* 0x0000000812127981 */ /* 0x000ea2000c1e1b00 */
[----:B------:R-:W-:Y:S01]  /*19f0*/  DADD R14, R14, |R20| ;  /* 0x000000000e0e7229 */ /* 0x000fe20000000414 */
[----:B------:R-:W-:-:S05]  /*1a00*/  VIADD R21, R23, 0x4 ;  /* 0x0000000417157836 */ /* 0x000fca0000000000 */
[----:B------:R-:W-:-:S05]  /*1a10*/  IABS R20, R21 ;  /* 0x0000001500147213 */ /* 0x000fca0000000000 */
[----:B------:R-:W-:-:S05]  /*1a20*/  IMAD.HI.U32 R27, R10, R20, RZ ;  /* 0x000000140a1b7227 */ /* 0x000fca00078e00ff */
[----:B------:R-:W-:-:S05]  /*1a30*/  IADD3 R28, PT, PT, -R27, RZ, RZ ;  /* 0x000000ff1b1c7210 */ /* 0x000fca0007ffe1ff */
[----:B------:R-:W-:-:S05]  /*1a40*/  IMAD R20, R11, R28, R20 ;  /* 0x0000001c0b147224 */ /* 0x000fca00078e0214 */
[----:B------:R-:W-:-:S13]  /*1a50*/  ISETP.GT.U32.AND P2, PT, R9, R20, PT ;  /* 0x000000140900720c */ /* 0x000fda0003f44070 */
[----:B------:R-:W-:-:S05]  /*1a60*/  @!P2 IMAD.IADD R20, R20, 0x1, -R11 ;  /* 0x000000011414a824 */ /* 0x000fca00078e0a0b */
[----:B------:R-:W-:Y:S01]  /*1a70*/  ISETP.GE.U32.AND P1, PT, R20, R9, PT ;  /* 0x000000091400720c */ /* 0x000fe20003f26070 */
[----:B------:R-:W-:-:S12]  /*1a80*/  @!P2 VIADD R27, R27, 0x1 ;  /* 0x000000011b1ba836 */ /* 0x000fd80000000000 */
[----:B------:R-:W-:Y:S01]  /*1a90*/  @P1 IADD3 R27, PT, PT, R27, 0x1, RZ ;  /* 0x000000011b1b1810 */ /* 0x000fe20007ffe0ff */
[----:B--2---:R-:W-:-:S08]  /*1aa0*/  DADD R16, R18, -UR4 ;  /* 0x8000000412107e29 */ /* 0x004fd00008000000 */
[----:B------:R-:W-:-:S08]  /*1ab0*/  DFMA R16, R18, R16, -10000 ;  /* 0xc0c388001210742b */ /* 0x000fd00000000010 */
[----:B------:R-:W-:Y:S01]  /*1ac0*/  DFMA R16, R18, R16, 8000 ;  /* 0x40bf40001210742b */ /* 0x000fe20000000010 */
[----:B------:R-:W-:-:S04]  /*1ad0*/  LOP3.LUT R18, R21, R4, RZ, 0x3c, !PT ;  /* 0x0000000415127212 */ /* 0x000fc800078e3cff */
[----:B------:R-:W-:-:S13]  /*1ae0*/  ISETP.GE.AND P3, PT, R18, RZ, PT ;  /* 0x000000ff1200720c */ /* 0x000fda0003f66270 */
[----:B------:R-:W-:-:S05]  /*1af0*/  @!P3 IMAD.MOV R27, RZ, RZ, -R27 ;  /* 0x000000ffff1bb224 */ /* 0x000fca00078e0a1b */
[----:B------:R-:W-:-:S05]  /*1b00*/  SEL R27, R22, R27, !P0 ;  /* 0x0000001b161b7207 */ /* 0x000fca0004000000 */
[--C-:B------:R-:W-:Y:S02]  /*1b10*/  IMAD.MOV R18, RZ, RZ, -R27.reuse ;  /* 0x000000ffff127224 */ /* 0x100fe400078e0a1b */
[----:B------:R-:W-:Y:S02]  /*1b20*/  IMAD R27, R2, R3, R27 ;  /* 0x00000003021b7224 */ /* 0x000fe400078e021b */
[----:B------:R-:W-:-:S04]  /*1b30*/  IMAD R21, R4, R18, R21 ;  /* 0x0000001204157224 */ /* 0x000fc800078e0215 */
[----:B------:R-:W-:-:S04]  /*1b40*/  IMAD R19, R27, R4, R21 ;  /* 0x000000041b137224 */ /* 0x000fc800078e0215 */
[----:B------:R-:W-:-:S06]  /*1b50*/  IMAD.WIDE R18, R19, 0x8, R6 ;  /* 0x0000000813127825 */ /* 0x000fcc00078e0206 */
[----:B------:R-:W2:Y:S01]  /*1b60*/  LDG.E.64 R18, desc[UR8][R18.64] ;  /* 0x0000000812127981 */ /* 0x000ea2000c1e1b00 */
[----:B------:R-:W-:Y:S01]  /*1b70*/  IADD3 R26, PT, PT, R26, 0x8, RZ ;  /* 0x000000081a1a7810 */ /* 0x000fe20007ffe0ff */
[----:B------:R-:W-:-:S03]  /*1b80*/  DADD R12, R14, |R12| ;  /* 0x000000000e0c7229 */ /* 0x000fc6000000040c */
[----:B------:R-:W-:-:S05]  /*1b90*/  ISETP.NE.AND P1, PT, R26, RZ, PT ;  /* 0x000000ff1a00720c */ /* 0x000fca0003f25270 */
[----:B------:R-:W-:Y:S01]  /*1ba0*/  DADD R12, R12, |R16| ;  /* 0x000000000c0c7229 */ /* 0x000fe20000000410 */
[----:B------:R-:W-:Y:S01]  /*1bb0*/  VIADD R23, R23, 0x8 ;  /* 0x0000000817177836 */ /* 0x000fe20000000000 */
[----:B--2---:R-:W-:-:S08]  /*1bc0*/  DADD R20, R18, -UR4 ;  /* 0x8000000412147e29 */ /* 0x004fd00008000000 */
[----:B------:R-:W-:-:S08]  /*1bd0*/  DFMA R20, R18, R20, -10000 ;  /* 0xc0c388001214742b */ /* 0x000fd00000000014 */
[----:B------:R-:W-:-:S08]  /*1be0*/  DFMA R20, R18, R20, 8000 ;  /* 0x40bf40001214742b */ /* 0x000fd00000000014 */
[----:B------:R-:W-:Y:S01]  /*1bf0*/  DADD R14, R12, |R20| ;  /* 0x000000000c0e7229 */ /* 0x000fe20000000414 */
[----:B------:R-:W-:Y:S10]  /*1c00*/  @P1 BRA `(.L_x_22) ;  /* 0xfffffff000b01947 */ /* 0x000ff4000383ffff */
[----:B------:R-:W-:Y:S05]  /*1c10*/  BSYNC.RECONVERGENT B3 ;  /* 0x0000000000037941 */ /* 0x000fea0003800200 */
.L_x_21:
[----:B------:R-:W-:-:S07]  /*1c20*/  VIADD R23, R23, 0xfffffffd ;  /* 0xfffffffd17177836 */ /* 0x000fce0000000000 */
.L_x_20:
[----:B------:R-:W-:Y:S05]  /*1c30*/  BSYNC.RECONVERGENT B2 ;  /* 0x0000000000027941 */ /* 0x000fea0003800200 */
.L_x_19:
[----:B------:R-:W-:-:S13]  /*1c40*/  ISETP.NE.AND P1, PT, R25, RZ, PT ;  /* 0x000000ff1900720c */ /* 0x000fda0003f25270 */
[----:B------:R-:W-:Y:S05]  /*1c50*/  @!P1 BRA `(.L_x_18) ;  /* 0x0000000c00009947 */ /* 0x000fea0003800000 */
[----:B------:R-:W-:Y:S01]  /*1c60*/  ISETP.GE.U32.AND P2, PT, R25, 0x4, PT ;  /* 0x000000041900780c */ /* 0x000fe20003f46070 */
[----:B------:R-:W-:Y:S01]  /*1c70*/  BSSY.RECONVERGENT B2, `(.L_x_23) ;  /* 0x0000068000027945 */ /* 0x000fe20003800200 */
[----:B------:R-:W-:-:S04]  /*1c80*/  LOP3.LUT R20, R8, 0x3, RZ, 0xc0, !PT ;  /* 0x0000000308147812 */ /* 0x000fc800078ec0ff */
[----:B------:R-:W-:-:S07]  /*1c90*/  ISETP.NE.AND P1, PT, R20, RZ, PT ;  /* 0x000000ff1400720c */ /* 0x000fce0003f25270 */
[----:B------:R-:W-:Y:S06]  /*1ca0*/  @!P2 BRA `(.L_x_24) ;  /* 0x000000040090a947 */ /* 0x000fec0003800000 */
[----:B------:R-:W-:-:S05]  /*1cb0*/  IABS R12, R23 ;  /* 0x00000017000c7213 */ /* 0x000fca0000000000 */
[----:B------:R-:W-:-:S05]  /*1cc0*/  IMAD.HI.U32 R6, R10, R12, RZ ;  /* 0x0000000c0a067227 */ /* 0x000fca00078e00ff */
[----:B------:R-:W-:-:S05]  /*1cd0*/  IADD3 R7, PT, PT, -R6, RZ, RZ ;  /* 0x000000ff06077210 */ /* 0x000fca0007ffe1ff */
[----:B------:R-:W-:Y:S01]  /*1ce0*/  IMAD R12, R11, R7, R12 ;  /* 0x000000070b0c7224 */ /* 0x000fe200078e020c */
[----:B------:R-:W-:-:S04]  /*1cf0*/  LOP3.LUT R7, R23, R4, RZ, 0x3c, !PT ;  /* 0x0000000417077212 */ /* 0x000fc800078e3cff */
[----:B------:R-:W-:Y:S02]  /*1d00*/  ISETP.GT.U32.AND P3, PT, R9, R12, PT ;  /* 0x0000000c0900720c */ /* 0x000fe40003f64070 */
[----:B------:R-:W-:-:S11]  /*1d10*/  ISETP.GE.AND P4, PT, R7, RZ, PT ;  /* 0x000000ff0700720c */ /* 0x000fd60003f86270 */
[----:B------:R-:W-:Y:S02]  /*1d20*/  @!P3 IMAD.IADD R12, R12, 0x1, -R11 ;  /* 0x000000010c0cb824 */ /* 0x000fe400078e0a0b */
[----:B------:R-:W-:-:S03]  /*1d30*/  @!P3 VIADD R6, R6, 0x1 ;  /* 0x000000010606b836 */ /* 0x000fc60000000000 */
[----:B------:R-:W-:-:S13]  /*1d40*/  ISETP.GE.U32.AND P2, PT, R12, R9, PT ;  /* 0x000000090c00720c */ /* 0x000fda0003f46070 */
[----:B------:R-:W-:-:S05]  /*1d50*/  @P2 IADD3 R6, PT, PT, R6, 0x1, RZ ;  /* 0x0000000106062810 */ /* 0x000fca0007ffe0ff */
[----:B------:R-:W-:Y:S02]  /*1d60*/  IMAD.MOV.U32 R13, RZ, RZ, R6 ;  /* 0x000000ffff0d7224 */ /* 0x000fe400078e0006 */
[----:B------:R-:W0:Y:S02]  /*1d70*/  LDC.64 R6, c[0x0][0x380] ;  /* 0x0000e000ff067b82 */ /* 0x000e240000000a00 */
        /* <DEDUP_REMOVED lines=8> */
[C---:B------:R-:W-:Y:S01]  /*1e00*/  VIADD R17, R23.reuse, 0x1 ;  /* 0x0000000117117836 */ /* 0x040fe20000000000 */
[----:B------:R-:W-:Y:S01]  /*1e10*/  IADD3 R21, PT, PT, R23, 0x2, RZ ;  /* 0x0000000217157810 */ /* 0x000fe20007ffe0ff */
[----:B------:R-:W-:Y:S01]  /*1e20*/  UMOV UR4, 0x9999999a ;  /* 0x9999999a00047882 */ /* 0x000fe20000000000 */
[----:B------:R-:W-:Y:S02]  /*1e30*/  UMOV UR5, 0x3fe99999 ;  /* 0x3fe9999900057882 */ /* 0x000fe40000000000 */
[----:B------:R-:W-:Y:S02]  /*1e40*/  IABS R16, R17 ;  /* 0x0000001100107213 */ /* 0x000fe40000000000 */
[----:B------:R-:W-:Y:S02]  /*1e50*/  IABS R26, R21 ;  /* 0x00000015001a7213 */ /* 0x000fe40000000000 */
[----:B------:R-:W-:Y:S01]  /*1e60*/  LOP3.LUT R25, R17, R4, RZ, 0x3c, !PT ;  /* 0x0000000411197212 */ /* 0x000fe200078e3cff */
[----:B------:R-:W-:-:S03]  /*1e70*/  IMAD.HI.U32 R18, R10, R16, RZ ;  /* 0x000000100a127227 */ /* 0x000fc600078e00ff */
[----:B------:R-:W-:Y:S01]  /*1e80*/  ISETP.GE.AND P4, PT, R25, RZ, PT ;  /* 0x000000ff1900720c */ /* 0x000fe20003f86270 */
[----:B------:R-:W-:-:S04]  /*1e90*/  IMAD.MOV R19, RZ, RZ, -R18 ;  /* 0x000000ffff137224 */ /* 0x000fc800078e0a12 */
[----:B------:R-:W-:-:S05]  /*1ea0*/  IMAD R16, R11, R19, R16 ;  /* 0x000000130b107224 */ /* 0x000fca00078e0210 */
[----:B------:R-:W-:-:S13]  /*1eb0*/  ISETP.GT.U32.AND P3, PT, R9, R16, PT ;  /* 0x000000100900720c */ /* 0x000fda0003f64070 */
[----:B------:R-:W-:Y:S01]  /*1ec0*/  @!P3 IMAD.IADD R16, R16, 0x1, -R11 ;  /* 0x000000011010b824 */ /* 0x000fe200078e0a0b */
[----:B------:R-:W-:-:S04]  /*1ed0*/  @!P3 IADD3 R18, PT, PT, R18, 0x1, RZ ;  /* 0x000000011212b810 */ /* 0x000fc80007ffe0ff */
[----:B------:R-:W-:Y:S01]  /*1ee0*/  ISETP.GE.U32.AND P2, PT, R16, R9, PT ;  /* 0x000000091000720c */ /* 0x000fe20003f46070 */
[----:B------:R-:W-:-:S04]  /*1ef0*/  IMAD.HI.U32 R16, R10, R26, RZ ;  /* 0x0000001a0a107227 */ /* 0x000fc800078e00ff */
[----:B------:R-:W-:-:S04]  /*1f00*/  IMAD.MOV R19, RZ, RZ, -R16 ;  /* 0x000000ffff137224 */ /* 0x000fc800078e0a10 */
[----:B------:R-:W-:-:S04]  /*1f10*/  IMAD R26, R11, R19, R26 ;  /* 0x000000130b1a7224 */ /* 0x000fc800078e021a */
[----:B------:R-:W-:Y:S01]  /*1f20*/  @P2 VIADD R18, R18, 0x1 ;  /* 0x0000000112122836 */ /* 0x000fe20000000000 */
[----:B------:R-:W-:-:S03]  /*1f30*/  ISETP.GT.U32.AND P3, PT, R9, R26, PT ;  /* 0x0000001a0900720c */ /* 0x000fc60003f64070 */
[----:B------:R-:W-:-:S05]  /*1f40*/  @!P4 IMAD.MOV R18, RZ, RZ, -R18 ;  /* 0x000000ffff12c224 */ /* 0x000fca00078e0a12 */
[----:B------:R-:W-:-:S05]  /*1f50*/  SEL R18, R22, R18, !P0 ;  /* 0x0000001216127207 */ /* 0x000fca0004000000 */
[----:B------:R-:W-:Y:S01]  /*1f60*/  @!P3 IADD3 R26, PT, PT, R26, -R11, RZ ;  /* 0x8000000b1a1ab210 */ /* 0x000fe20007ffe0ff */
[--C-:B------:R-:W-:Y:S02]  /*1f70*/  IMAD.MOV R27, RZ, RZ, -R18.reuse ;  /* 0x000000ffff1b7224 */ /* 0x100fe400078e0a12 */
[----:B------:R-:W-:Y:S01]  /*1f80*/  IMAD R18, R2, R3, R18 ;  /* 0x0000000302127224 */ /* 0x000fe200078e0212 */
[----:B------:R-:W-:Y:S01]  /*1f90*/  ISETP.GE.U32.AND P2, PT, R26, R9, PT ;  /* 0x000000091a00720c */ /* 0x000fe20003f46070 */
[----:B------:R-:W-:Y:S01]  /*1fa0*/  IMAD R27, R4, R27, R17 ;  /* 0x0000001b041b7224 */ /* 0x000fe200078e0211 */
[-C--:B------:R-:W-:Y:S01]  /*1fb0*/  LOP3.LUT R17, R21, R4.reuse, RZ, 0x3c, !PT ;  /* 0x0000000415117212 */ /* 0x080fe200078e3cff */
[----:B------:R-:W-:Y:S02]  /*1fc0*/  @!P3 VIADD R16, R16, 0x1 ;  /* 0x000000011010b836 */ /* 0x000fe40000000000 */
[----:B------:R-:W-:Y:S01]  /*1fd0*/  IMAD R27, R18, R4, R27 ;  /* 0x00000004121b7224 */ /* 0x000fe200078e021b */
[----:B------:R-:W-:-:S03]  /*1fe0*/  ISETP.GE.AND P4, PT, R17, RZ, PT ;  /* 0x000000ff1100720c */ /* 0x000fc60003f86270 */
[----:B------:R-:W-:-:S04]  /*1ff0*/  IMAD.WIDE R26, R27, 0x8, R6 ;  /* 0x000000081b1a7825 */ /* 0x000fc800078e0206 */
[----:B------:R-:W-:-:S06]  /*2000*/  @P2 IADD3 R16, PT, PT, R16, 0x1, RZ ;  /* 0x0000000110102810 */ /* 0x000fcc0007ffe0ff */
[----:B------:R-:W-:-:S05]  /*2010*/  @!P4 IMAD.MOV R16, RZ, RZ, -R16 ;  /* 0x000000ffff10c224 */ /* 0x000fca00078e0a10 */
[----:B------:R-:W-:Y:S02]  /*2020*/  SEL R25, R22, R16, !P0 ;  /* 0x0000001016197207 */ /* 0x000fe40004000000 */
[----:B------:R0:W3:Y:S01]  /*2030*/  LDG.E.64 R16, desc[UR8][R26.64] ;  /* 0x000000081a107981 */ /* 0x0000e2000c1e1b00 */
[----:B--2---:R-:W-:-:S08]  /*2040*/  DADD R18, R12, -UR4 ;  /* 0x800000040c127e29 */ /* 0x004fd00008000000 */
[----:B------:R-:W-:-:S08]  /*2050*/  DFMA R18, R12, R18, -10000 ;  /* 0xc0c388000c12742b */ /* 0x000fd00000000012 */
[----:B------:R-:W-:Y:S01]  /*2060*/  DFMA R18, R12, R18, 8000 ;  /* 0x40bf40000c12742b */ /* 0x000fe20000000012 */
[--C-:B------:R-:W-:Y:S02]  /*2070*/  IMAD.MOV R12, RZ, RZ, -R25.reuse ;  /* 0x000000ffff0c7224 */ /* 0x100fe400078e0a19 */
[----:B------:R-:W-:Y:S02]  /*2080*/  IMAD R25, R2, R3, R25 ;  /* 0x0000000302197224 */ /* 0x000fe400078e0219 */
[----:B------:R-:W-:-:S04]  /*2090*/  IMAD R21, R4, R12, R21 ;  /* 0x0000000c04157224 */ /* 0x000fc800078e0215 */
[----:B------:R-:W-:-:S04]  /*20a0*/  IMAD R13, R25, R4, R21 ;  /* 0x00000004190d7224 */ /* 0x000fc800078e0215 */
[----:B------:R-:W-:-:S06]  /*20b0*/  IMAD.WIDE R12, R13, 0x8, R6 ;  /* 0x000000080d0c7825 */ /* 0x000fcc00078e0206 */
[----:B------:R-:W2:Y:S01]  /*20c0*/  LDG.E.64 R12, desc[UR8][R12.64] ;  /* 0x000000080c0c7981 */ /* 0x000ea2000c1e1b00 */
[----:B------:R-:W-:Y:S01]  /*20d0*/  DADD R14, R14, |R18| ;  /* 0x000000000e0e7229 */ /* 0x000fe20000000412 */
[----:B------:R-:W-:-:S04]  /*20e0*/  IADD3 R21, PT, PT, R23, 0x3, RZ ;  /* 0x0000000317157810 */ /* 0x000fc80007ffe0ff */
[----:B------:R-:W-:-:S05]  /*20f0*/  IABS R25, R21 ;  /* 0x0000001500197213 */ /* 0x000fca0000000000 */
[----:B0-----:R-:W-:Y:S01]  /*2100*/  IMAD.HI.U32 R26, R10, R25, RZ ;  /* 0x000000190a1a7227 */ /* 0x001fe200078e00ff */
[----:B---3--:R-:W-:-:S08]  /*2110*/  DADD R18, R16, -UR4 ;  /* 0x8000000410127e29 */ /* 0x008fd00008000000 */
[----:B------:R-:W-:-:S08]  /*2120*/  DFMA R18, R16, R18, -10000 ;  /* 0xc0c388001012742b */ /* 0x000fd00000000012 */
[----:B------:R-:W-:Y:S02]  /*2130*/  DFMA R16, R16, R18, 8000 ;  /* 0x40bf40001010742b */ /* 0x000fe40000000012 */
[----:B--2---:R-:W-:-:S08]  /*2140*/  DADD R18, R12, -UR4 ;  /* 0x800000040c127e29 */ /* 0x004fd00008000000 */
[----:B------:R-:W-:-:S08]  /*2150*/  DFMA R18, R12, R18, -10000 ;  /* 0xc0c388000c12742b */ /* 0x000fd00000000012 */
[----:B------:R-:W-:Y:S01]  /*2160*/  DFMA R12, R12, R18, 8000 ;  /* 0x40bf40000c0c742b */ /* 0x000fe20000000012 */
[----:B------:R-:W-:-:S04]  /*2170*/  IMAD.MOV R18, RZ, RZ, -R26 ;  /* 0x000000ffff127224 */ /* 0x000fc800078e0a1a */
[----:B------:R-:W-:-:S05]  /*2180*/  IMAD R18, R11, R18, R25 ;  /* 0x000000120b127224 */ /* 0x000fca00078e0219 */
[----:B------:R-:W-:-:S13]  /*2190*/  ISETP.GT.U32.AND P3, PT, R9, R18, PT ;  /* 0x000000120900720c */ /* 0x000fda0003f64070 */
[----:B------:R-:W-:-:S05]  /*21a0*/  @!P3 IMAD.IADD R18, R18, 0x1, -R11 ;  /* 0x000000011212b824 */ /* 0x000fca00078e0a0b */
[----:B------:R-:W-:Y:S02]  /*21b0*/  ISETP.GE.U32.AND P2, PT, R18, R9, PT ;  /* 0x000000091200720c */ /* 0x000fe40003f46070 */
[----:B------:R-:W-:-:S04]  /*21c0*/  LOP3.LUT R18, R21, R4, RZ, 0x3c, !PT ;  /* 0x0000000415127212 */ /* 0x000fc800078e3cff */
[----:B------:R-:W-:Y:S02]  /*21d0*/  ISETP.GE.AND P4, PT, R18, RZ, PT ;  /* 0x000000ff1200720c */ /* 0x000fe40003f86270 */
[----:B------:R-:W-:-:S05]  /*21e0*/  @!P3 IADD3 R26, PT, PT, R26, 0x1, RZ ;  /* 0x000000011a1ab810 */ /* 0x000fca0007ffe0ff */
[----:B------:R-:W-:-:S06]  /*21f0*/  @P2 VIADD R26, R26, 0x1 ;  /* 0x000000011a1a2836 */ /* 0x000fcc0000000000 */
        /* <DEDUP_REMOVED lines=8> */
[----:B------:R-:W-:-:S08]  /*2280*/  DADD R14, R14, |R16| ;  /* 0x000000000e0e7229 */ /* 0x000fd00000000410 */
[----:B------:R-:W-:Y:S01]  /*2290*/  DADD R14, R14, |R12| ;  /* 0x000000000e0e7229 */ /* 0x000fe2000000040c */
[----:B------:R-:W-:Y:S01]  /*22a0*/  VIADD R23, R23, 0x4 ;  /* 0x0000000417177836 */ /* 0x000fe20000000000 */
[----:B--2---:R-:W-:-:S08]  /*22b0*/  DADD R6, R18, -UR4 ;  /* 0x8000000412067e29 */ /* 0x004fd00008000000 */
[----:B------:R-:W-:-:S08]  /*22c0*/  DFMA R6, R18, R6, -10000 ;  /* 0xc0c388001206742b */ /* 0x000fd00000000006 */
[----:B------:R-:W-:-:S08]  /*22d0*/  DFMA R6, R18, R6, 8000 ;  /* 0x40bf40001206742b */ /* 0x000fd00000000006 */
[----:B------:R-:W-:-:S11]  /*22e0*/  DADD R14, R14, |R6| ;  /* 0x000000000e0e7229 */ /* 0x000fd60000000406 */
.L_x_24:
[----:B------:R-:W-:Y:S05]  /*22f0*/  BSYNC.RECONVERGENT B2 ;  /* 0x0000000000027941 */ /* 0x000fea0003800200 */
.L_x_23:
[----:B------:R-:W-:Y:S05]  /*2300*/  @!P1 BRA `(.L_x_18) ;  /* 0x0000000400549947 */ /* 0x000fea0003800000 */
[----:B------:R-:W-:Y:S01]  /*2310*/  ISETP.NE.AND P2, PT, R20, 0x1, PT ;  /* 0x000000011400780c */ /* 0x000fe20003f45270 */
[----:B------:R-:W-:Y:S01]  /*2320*/  BSSY.RECONVERGENT B2, `(.L_x_25) ;  /* 0x0000037000027945 */ /* 0x000fe20003800200 */
[----:B------:R-:W-:-:S04]  /*2330*/  LOP3.LUT R8, R8, 0x1, RZ, 0xc0, !PT ;  /* 0x0000000108087812 */ /* 0x000fc800078ec0ff */
[----:B------:R-:W-:-:S07]  /*2340*/  ISETP.NE.U32.AND P1, PT, R8, 0x1, PT ;  /* 0x000000010800780c */ /* 0x000fce0003f25070 */
[----:B------:R-:W-:Y:S06]  /*2350*/  @!P2 BRA `(.L_x_26) ;  /* 0x0000000000cca947 */ /* 0x000fec0003800000 */
[----:B------:R-:W-:Y:S01]  /*2360*/  IABS R7, R23 ;  /* 0x0000001700077213 */ /* 0x000fe20000000000 */
[----:B------:R-:W-:-:S04]  /*2370*/  VIADD R13, R23, 0x1 ;  /* 0x00000001170d7836 */ /* 0x000fc80000000000 */
[----:B------:R-:W-:Y:S01]  /*2380*/  IMAD.HI.U32 R17, R10, R7, RZ ;  /* 0x000000070a117227 */ /* 0x000fe200078e00ff */
[----:B------:R-:W-:-:S04]  /*2390*/  IABS R6, R13 ;  /* 0x0000000d00067213 */ /* 0x000fc80000000000 */
[----:B------:R-:W-:Y:S01]  /*23a0*/  IADD3 R12, PT, PT, -R17, RZ, RZ ;  /* 0x000000ff110c7210 */ /* 0x000fe20007ffe1ff */
[----:B------:R-:W-:-:S04]  /*23b0*/  IMAD.HI.U32 R8, R10, R6, RZ ;  /* 0x000000060a087227 */ /* 0x000fc800078e00ff */
[----:B------:R-:W-:Y:S02]  /*23c0*/  IMAD R12, R11, R12, R7 ;  /* 0x0000000c0b0c7224 */ /* 0x000fe400078e0207 */
[----:B------:R-:W-:-:S03]  /*23d0*/  IMAD.MOV R7, RZ, RZ, -R8 ;  /* 0x000000ffff077224 */ /* 0x000fc600078e0a08 */
[----:B------:R-:W-:Y:S01]  /*23e0*/  ISETP.GT.U32.AND P5, PT, R9, R12, PT ;  /* 0x0000000c0900720c */ /* 0x000fe20003fa4070 */
[----:B------:R-:W-:Y:S01]  /*23f0*/  IMAD R6, R11, R7, R6 ;  /* 0x000000070b067224 */ /* 0x000fe200078e0206 */
[----:B------:R-:W-:-:S04]  /*2400*/  LOP3.LUT R7, R23, R4, RZ, 0x3c, !PT ;  /* 0x0000000417077212 */ /* 0x000fc800078e3cff */
[----:B------:R-:W-:Y:S02]  /*2410*/  ISETP.GT.U32.AND P2, PT, R9, R6, PT ;  /* 0x000000060900720c */ /* 0x000fe40003f44070 */
[----:B------:R-:W-:-:S05]  /*2420*/  ISETP.GE.AND P4, PT, R7, RZ, PT ;  /* 0x000000ff0700720c */ /* 0x000fca0003f86270 */
[----:B------:R-:W-:Y:S02]  /*2430*/  @!P5 IMAD.IADD R12, R12, 0x1, -R11 ;  /* 0x000000010c0cd824 */ /* 0x000fe400078e0a0b */
[----:B------:R-:W-:-:S03]  /*2440*/  @!P5 VIADD R17, R17, 0x1 ;  /* 0x000000011111d836 */ /* 0x000fc60000000000 */
[----:B------:R-:W-:Y:S02]  /*2450*/  ISETP.GE.U32.AND P6, PT, R12, R9, PT ;  /* 0x000000090c00720c */ /* 0x000fe40003fc6070 */
[----:B------:R-:W-:Y:S02]  /*2460*/  @!P2 IADD3 R6, PT, PT, R6, -R11, RZ ;  /* 0x8000000b0606a210 */ /* 0x000fe40007ffe0ff */
[----:B------:R-:W-:Y:S02]  /*2470*/  @!P2 IADD3 R8, PT, PT, R8, 0x1, RZ ;  /* 0x000000010808a810 */ /* 0x000fe40007ffe0ff */
[----:B------:R-:W-:Y:S02]  /*2480*/  ISETP.GE.U32.AND P3, PT, R6, R9, PT ;  /* 0x000000090600720c */ /* 0x000fe40003f66070 */
[----:B------:R-:W-:-:S04]  /*2490*/  LOP3.LUT R6, R13, R4, RZ, 0x3c, !PT ;  /* 0x000000040d067212 */ /* 0x000fc800078e3cff */
[----:B------:R-:W-:Y:S01]  /*24a0*/  ISETP.GE.AND P5, PT, R6, RZ, PT ;  /* 0x000000ff0600720c */ /* 0x000fe20003fa6270 */
[----:B------:R-:W-:Y:S01]  /*24b0*/  @P6 VIADD R17, R17, 0x1 ;  /* 0x0000000111116836 */ /* 0x000fe20000000000 */
[----:B------:R-:W0:Y:S03]  /*24c0*/  LDC.64 R6, c[0x0][0x380] ;  /* 0x0000e000ff067b82 */ /* 0x000e260000000a00 */
[----:B------:R-:W-:Y:S02]  /*24d0*/  @!P4 IMAD.MOV R17, RZ, RZ, -R17 ;  /* 0x000000ffff11c224 */ /* 0x000fe400078e0a11 */
[----:B------:R-:W-:-:S03]  /*24e0*/  @P3 VIADD R8, R8, 0x1 ;  /* 0x0000000108083836 */ /* 0x000fc60000000000 */
[----:B------:R-:W-:-:S03]  /*24f0*/  SEL R17, R22, R17, !P0 ;  /* 0x0000001116117207 */ /* 0x000fc60004000000 */
[----:B------:R-:W-:Y:S02]  /*2500*/  @!P5 IADD3 R8, PT, PT, -R8, RZ, RZ ;  /* 0x000000ff0808d210 */ /* 0x000fe40007ffe1ff */
[--C-:B------:R-:W-:Y:S02]  /*2510*/  IMAD.MOV R16, RZ, RZ, -R17.reuse ;  /* 0x000000ffff107224 */ /* 0x100fe400078e0a11 */
[----:B------:R-:W-:Y:S01]  /*2520*/  SEL R12, R22, R8, !P0 ;  /* 0x00000008160c7207 */ /* 0x000fe20004000000 */
[----:B------:R-:W-:Y:S02]  /*2530*/  IMAD R8, R2, R3, R17 ;  /* 0x0000000302087224 */ /* 0x000fe400078e0211 */
[----:B------:R-:W-:Y:S02]  /*2540*/  IMAD R17, R4, R16, R23 ;  /* 0x0000001004117224 */ /* 0x000fe400078e0217 */
[----:B------:R-:W-:Y:S02]  /*2550*/  IMAD.MOV R16, RZ, RZ, -R12 ;  /* 0x000000ffff107224 */ /* 0x000fe400078e0a0c */
[----:B------:R-:W-:-:S02]  /*2560*/  IMAD R17, R8, R4, R17 ;  /* 0x0000000408117224 */ /* 0x000fc400078e0211 */
[----:B------:R-:W-:Y:S02]  /*2570*/  IMAD R13, R4, R16, R13 ;  /* 0x00000010040d7224 */ /* 0x000fe400078e020d */
[----:B------:R-:W-:Y:S02]  /*2580*/  IMAD R12, R2, R3, R12 ;  /* 0x00000003020c7224 */ /* 0x000fe400078e020c */
[----:B0-----:R-:W-:-:S04]  /*2590*/  IMAD.WIDE R18, R17, 0x8, R6 ;  /* 0x0000000811127825 */ /* 0x001fc800078e0206 */
[----:B------:R-:W-:Y:S02]  /*25a0*/  IMAD R13, R12, R4, R13 ;  /* 0x000000040c0d7224 */ /* 0x000fe400078e020d */
[----:B------:R-:W2:Y:S02]  /*25b0*/  LDG.E.64 R18, desc[UR8][R18.64] ;  /* 0x0000000812127981 */ /* 0x000ea4000c1e1b00 */
[----:B------:R-:W-:-:S06]  /*25c0*/  IMAD.WIDE R6, R13, 0x8, R6 ;  /* 0x000000080d067825 */ /* 0x000fcc00078e0206 */
[----:B------:R-:W3:Y:S01]  /*25d0*/  LDG.E.64 R6, desc[UR8][R6.64] ;  /* 0x0000000806067981 */ /* 0x000ee2000c1e1b00 */
[----:B------:R-:W-:Y:S01]  /*25e0*/  UMOV UR4, 0x9999999a ;  /* 0x9999999a00047882 */ /* 0x000fe20000000000 */
[----:B------:R-:W-:Y:S01]  /*25f0*/  UMOV UR5, 0x3fe99999 ;  /* 0x3fe9999900057882 */ /* 0x000fe20000000000 */
[----:B------:R-:W-:Y:S01]  /*2600*/  IADD3 R23, PT, PT, R23, 0x2, RZ ;  /* 0x0000000217177810 */ /* 0x000fe20007ffe0ff */
[----:B--2---:R-:W-:-:S08]  /*2610*/  DADD R16, R18, -UR4 ;  /* 0x8000000412107e29 */ /* 0x004fd00008000000 */
[----:B------:R-:W-:Y:S02]  /*2620*/  DFMA R16, R18, R16, -10000 ;  /* 0xc0c388001210742b */ /* 0x000fe40000000010 */
[----:B---3--:R-:W-:-:S06]  /*2630*/  DADD R12, R6, -UR4 ;  /* 0x80000004060c7e29 */ /* 0x008fcc0008000000 */
[----:B------:R-:W-:Y:S02]  /*2640*/  DFMA R16, R18, R16, 8000 ;  /* 0x40bf40001210742b */ /* 0x000fe40000000010 */
[----:B------:R-:W-:-:S06]  /*2650*/  DFMA R12, R6, R12, -10000 ;  /* 0xc0c38800060c742b */ /* 0x000fcc000000000c */
[----:B------:R-:W-:Y:S02]  /*2660*/  DADD R14, R14, |R16| ;  /* 0x000000000e0e7229 */ /* 0x000fe40000000410 */
[----:B------:R-:W-:-:S08]  /*2670*/  DFMA R12, R6, R12, 8000 ;  /* 0x40bf4000060c742b */ /* 0x000fd0000000000c */
[----:B------:R-:W-:-:S11]  /*2680*/  DADD R14, R14, |R12| ;  /* 0x000000000e0e7229 */ /* 0x000fd6000000040c */
.L_x_26:
[----:B------:R-:W-:Y:S05]  /*2690*/  BSYNC.RECONVERGENT B2 ;  /* 0x0000000000027941 */ /* 0x000fea0003800200 */
.L_x_25:
[----:B------:R-:W-:Y:S05]  /*26a0*/  @P1 BRA `(.L_x_18) ;  /* 0x00000000006c1947 */ /* 0x000fea0003800000 */
[----:B------:R-:W-:-:S05]  /*26b0*/  IABS R8, R23 ;  /* 0x0000001700087213 */ /* 0x000fca0000000000 */
[----:B------:R-:W-:-:S04]  /*26c0*/  IMAD.HI.U32 R6, R10, R8, RZ ;  /* 0x000000080a067227 */ /* 0x000fc800078e00ff */
[----:B------:R-:W-:-:S04]  /*26d0*/  IMAD.MOV R7, RZ, RZ, -R6 ;  /* 0x000000ffff077224 */ /* 0x000fc800078e0a06 */
[----:B------:R-:W-:Y:S01]  /*26e0*/  IMAD R8, R11, R7, R8 ;  /* 0x000000070b087224 */ /* 0x000fe200078e0208 */
[----:B------:R-:W-:-:S04]  /*26f0*/  LOP3.LUT R7, R23, R4, RZ, 0x3c, !PT ;  /* 0x0000000417077212 */ /* 0x000fc800078e3cff */
[----:B------:R-:W-:Y:S02]  /*2700*/  ISETP.GT.U32.AND P2, PT, R9, R8, PT ;  /* 0x000000080900720c */ /* 0x000fe40003f44070 */
[----:B------:R-:W-:-:S11]  /*2710*/  ISETP.GE.AND P3, PT, R7, RZ, PT ;  /* 0x000000ff0700720c */ /* 0x000fd60003f66270 */
[----:B------:R-:W-:Y:S01]  /*2720*/  @!P2 IMAD.IADD R8, R8, 0x1, -R11 ;  /* 0x000000010808a824 */ /* 0x000fe200078e0a0b */
[----:B------:R-:W-:-:S04]  /*2730*/  @!P2 IADD3 R6, PT, PT, R6, 0x1, RZ ;  /* 0x000000010606a810 */ /* 0x000fc80007ffe0ff */
[----:B------:R-:W-:-:S13]  /*2740*/  ISETP.GE.U32.AND P1, PT, R8, R9, PT ;  /* 0x000000090800720c */ /* 0x000fda0003f26070 */
[----:B------:R-:W-:-:S04]  /*2750*/  @P1 VIADD R6, R6, 0x1 ;  /* 0x0000000106061836 */ /* 0x000fc80000000000 */
[----:B------:R-:W-:Y:S02]  /*2760*/  IMAD.MOV.U32 R13, RZ, RZ, R6 ;  /* 0x000000ffff0d7224 */ /* 0x000fe400078e0006 */
[----:B------:R-:W0:Y:S03]  /*2770*/  LDC.64 R6, c[0x0][0x380] ;  /* 0x0000e000ff067b82 */ /* 0x000e260000000a00 */
[----:B------:R-:W-:-:S04]  /*2780*/  @!P3 IADD3 R13, PT, PT, -R13, RZ, RZ ;  /* 0x000000ff0d0db210 */ /* 0x000fc80007ffe1ff */
[----:B------:R-:W-:-:S05]  /*2790*/  SEL R13, R22, R13, !P0 ;  /* 0x0000000d160d7207 */ /* 0x000fca0004000000 */
[--C-:B------:R-:W-:Y:S02]  /*27a0*/  IMAD.MOV R12, RZ, RZ, -R13.reuse ;  /* 0x000000ffff0c7224 */ /* 0x100fe400078e0a0d */
[----:B------:R-:W-:Y:S02]  /*27b0*/  IMAD R8, R2, R3, R13 ;  /* 0x0000000302087224 */ /* 0x000fe400078e020d */
[----:B------:R-:W-:-:S04]  /*27c0*/  IMAD R13, R4, R12, R23 ;  /* 0x0000000c040d7224 */ /* 0x000fc800078e0217 */
[----:B------:R-:W-:-:S04]  /*27d0*/  IMAD R13, R8, R4, R13 ;  /* 0x00000004080d7224 */ /* 0x000fc800078e020d */
[----:B0-----:R-:W-:-:S06]  /*27e0*/  IMAD.WIDE R6, R13, 0x8, R6 ;  /* 0x000000080d067825 */ /* 0x001fcc00078e0206 */
[----:B------:R-:W2:Y:S01]  /*27f0*/  LDG.E.64 R6, desc[UR8][R6.64] ;  /* 0x0000000806067981 */ /* 0x000ea2000c1e1b00 */
[----:B------:R-:W-:Y:S01]  /*2800*/  UMOV UR4, 0x9999999a ;  /* 0x9999999a00047882 */ /* 0x000fe20000000000 */
[----:B------:R-:W-:Y:S02]  /*2810*/  UMOV UR5, 0x3fe99999 ;  /* 0x3fe9999900057882 */ /* 0x000fe40000000000 */
[----:B--2---:R-:W-:-:S08]  /*2820*/  DADD R12, R6, -UR4 ;  /* 0x80000004060c7e29 */ /* 0x004fd00008000000 */
[----:B------:R-:W-:-:S08]  /*2830*/  DFMA R12, R6, R12, -10000 ;  /* 0xc0c38800060c742b */ /* 0x000fd0000000000c */
[----:B------:R-:W-:-:S08]  /*2840*/  DFMA R12, R6, R12, 8000 ;  /* 0x40bf4000060c742b */ /* 0x000fd0000000000c */
[----:B------:R-:W-:-:S11]  /*2850*/  DADD R14, R14, |R12| ;  /* 0x000000000e0e7229 */ /* 0x000fd6000000040c */
.L_x_18:
[----:B------:R-:W-:Y:S05]  /*2860*/  BSYNC.RECONVERGENT B0 ;  /* 0x0000000000007941 */ /* 0x000fea0003800200 */
.L_x_17:
[----:B------:R-:W-:Y:S02]  /*2870*/  IABS R6, R5 ;  /* 0x0000000500067213 */ /* 0x000fe40000000000 */
[----:B------:R-:W-:-:S03]  /*2880*/  LOP3.LUT R4, R5, R4, RZ, 0x3c, !PT ;  /* 0x0000000405047212 */ /* 0x000fc600078e3cff */
[----:B------:R-:W-:Y:S01]  /*2890*/  IMAD.HI.U32 R8, R10, R6, RZ ;  /* 0x000000060a087227 */ /* 0x000fe200078e00ff */
[----:B------:R-:W-:-:S03]  /*28a0*/  ISETP.GE.AND P3, PT, R4, RZ, PT ;  /* 0x000000ff0400720c */ /* 0x000fc60003f66270 */
[----:B------:R-:W-:-:S04]  /*28b0*/  IMAD.MOV R7, RZ, RZ, -R8 ;  /* 0x000000ffff077224 */ /* 0x000fc800078e0a08 */
[----:B------:R-:W-:-:S05]  /*28c0*/  IMAD R6, R11, R7, R6 ;  /* 0x000000070b067224 */ /* 0x000fca00078e0206 */
[----:B------:R-:W-:-:S13]  /*28d0*/  ISETP.GT.U32.AND P2, PT, R9, R6, PT ;  /* 0x000000060900720c */ /* 0x000fda0003f44070 */
[----:B------:R-:W-:Y:S01]  /*28e0*/  @!P2 IADD3 R6, PT, PT, R6, -R11, RZ ;  /* 0x8000000b0606a210 */ /* 0x000fe20007ffe0ff */
[----:B------:R-:W-:-:S03]  /*28f0*/  @!P2 VIADD R8, R8, 0x1 ;  /* 0x000000010808a836 */ /* 0x000fc60000000000 */
[----:B------:R-:W-:Y:S02]  /*2900*/  ISETP.GE.U32.AND P1, PT, R6, R9, PT ;  /* 0x000000090600720c */ /* 0x000fe40003f26070 */
[----:B------:R-:W0:Y:S11]  /*2910*/  LDC.64 R6, c[0x0][0x3a0] ;  /* 0x0000e800ff067b82 */ /* 0x000e360000000a00 */
[----:B------:R-:W-:-:S05]  /*2920*/  @P1 VIADD R8, R8, 0x1 ;  /* 0x0000000108081836 */ /* 0x000fca0000000000 */
[----:B------:R-:W-:-:S04]  /*2930*/  @!P3 IADD3 R8, PT, PT, -R8, RZ, RZ ;  /* 0x000000ff0808b210 */ /* 0x000fc80007ffe1ff */
[----:B------:R-:W-:-:S05]  /*2940*/  SEL R8, R22, R8, !P0 ;  /* 0x0000000816087207 */ /* 0x000fca0004000000 */
[----:B------:R-:W-:-:S04]  /*2950*/  IMAD R3, R2, R3, R8 ;  /* 0x0000000302037224 */ /* 0x000fc800078e0208 */
[----:B0-----:R-:W-:-:S05]  /*2960*/  IMAD.WIDE R12, R3, 0x8, R6 ;  /* 0x00000008030c7825 */ /* 0x001fca00078e0206 */
[----:B------:R-:W2:Y:S01]  /*2970*/  LDG.E.64 R6, desc[UR8][R12.64] ;  /* 0x000000080c067981 */ /* 0x000ea2000c1e1b00 */
[----:B------:R-:W-:Y:S01]  /*2980*/  BSSY.RECONVERGENT B0, `(.L_x_27) ;  /* 0x0000088000007945 */ /* 0x000fe20003800200 */
[----:B--2---:R-:W-:-:S14]  /*2990*/  DSETP.GT.AND P1, PT, R14, R6, PT ;  /* 0x000000060e00722a */ /* 0x004fdc0003f24000 */
[----:B------:R-:W-:Y:S05]  /*29a0*/  @!P1 BRA `(.L_x_28) ;  /* 0x0000000800149947 */ /* 0x000fea0003800000 */
[----:B------:R0:W-:Y:S01]  /*29b0*/  STG.E.64 desc[UR8][R12.64], R14 ;  /* 0x0000000e0c007986 */ /* 0x0001e2000c101b08 */
[----:B------:R-:W-:-:S13]  /*29c0*/  ISETP.GE.AND P1, PT, R5, R24, PT ;  /* 0x000000180500720c */ /* 0x000fda0003f26270 */
[----:B0-----:R-:W-:Y:S05]  /*29d0*/  @P1 BRA `(.L_x_28) ;  /* 0x0000000800081947 */ /* 0x001fea0003800000 */
[----:B------:R-:W-:Y:S01]  /*29e0*/  IMAD.IADD R4, R24, 0x1, -R5 ;  /* 0x0000000118047824 */ /* 0x000fe200078e0a05 */
[----:B------:R-:W-:Y:S01]  /*29f0*/  BSSY.RECONVERGENT B2, `(.L_x_29) ;  /* 0x0000021000027945 */ /* 0x000fe20003800200 */
[----:B------:R-:W-:Y:S01]  /*2a00*/  IMAD.IADD R6, R5, 0x1, -R24 ;  /* 0x0000000105067824 */ /* 0x000fe200078e0a18 */
[----:B------:R-:W-:Y:S02]  /*2a10*/  MOV R13, R5 ;  /* 0x00000005000d7202 */ /* 0x000fe40000000f00 */
[----:B------:R-:W-:Y:S02]  /*2a20*/  LOP3.LUT P1, R4, R4, 0x3, RZ, 0xc0, !PT ;  /* 0x0000000304047812 */ /* 0x000fe4000782c0ff */
[----:B------:R-:W-:-:S11]  /*2a30*/  ISETP.GT.U32.AND P3, PT, R6, -0x4, PT ;  /* 0xfffffffc0600780c */ /* 0x000fd60003f64070 */
[----:B------:R-:W-:Y:S05]  /*2a40*/  @!P1 BRA `(.L_x_30) ;  /* 0x00000000006c9947 */ /* 0x000fea0003800000 */
[----:B------:R-:W0:Y:S01]  /*2a50*/  LDC.64 R6, c[0x0][0x380] ;  /* 0x0000e000ff067b82 */ /* 0x000e220000000a00 */
[----:B------:R-:W-:Y:S02]  /*2a60*/  IMAD.MOV R8, RZ, RZ, -R4 ;  /* 0x000000ffff087224 */ /* 0x000fe400078e0a04 */
[----:B------:R-:W-:-:S05]  /*2a70*/  IMAD.MOV.U32 R13, RZ, RZ, R5 ;  /* 0x000000ffff0d7224 */ /* 0x000fca00078e0005 */
[----:B------:R-:W1:Y:S02]  /*2a80*/  LDC.64 R16, c[0x0][0x398] ;  /* 0x0000e600ff107b82 */ /* 0x000e640000000a00 */
.L_x_31:
[----:B--2---:R-:W2:Y:S01]  /*2a90*/  LDCU UR4, c[0x0][0x3b8] ;  /* 0x00007700ff0477ac */ /* 0x004ea20008000800 */
[----:B------:R-:W-:Y:S02]  /*2aa0*/  IABS R12, R13 ;  /* 0x0000000d000c7213 */ /* 0x000fe40000000000 */
[----:B------:R-:W-:-:S03]  /*2ab0*/  ISETP.GE.AND P2, PT, R13, RZ, PT ;  /* 0x000000ff0d00720c */ /* 0x000fc60003f46270 */
[----:B------:R-:W-:-:S04]  /*2ac0*/  IMAD.HI.U32 R5, R10, R12, RZ ;  /* 0x0000000c0a057227 */ /* 0x000fc800078e00ff */
[----:B------:R-:W-:Y:S01]  /*2ad0*/  IMAD.MOV R5, RZ, RZ, -R5 ;  /* 0x000000ffff057224 */ /* 0x000fe200078e0a05 */
[----:B--2---:R-:W-:-:S04]  /*2ae0*/  MOV R4, UR4 ;  /* 0x0000000400047c02 */ /* 0x004fc80008000f00 */
[----:B------:R-:W-:-:S05]  /*2af0*/  IABS R11, R4 ;  /* 0x00000004000b7213 */ /* 0x000fca0000000000 */
[----:B------:R-:W-:-:S05]  /*2b00*/  IMAD R12, R11, R5, R12 ;  /* 0x000000050b0c7224 */ /* 0x000fca00078e020c */
[----:B------:R-:W-:-:S13]  /*2b10*/  ISETP.GT.U32.AND P1, PT, R9, R12, PT ;  /* 0x0000000c0900720c */ /* 0x000fda0003f24070 */
[----:B------:R-:W-:-:S05]  /*2b20*/  @!P1 IMAD.IADD R12, R12, 0x1, -R11 ;  /* 0x000000010c0c9824 */ /* 0x000fca00078e0a0b */
[----:B------:R-:W-:-:S13]  /*2b30*/  ISETP.GT.U32.AND P1, PT, R9, R12, PT ;  /* 0x0000000c0900720c */ /* 0x000fda0003f24070 */
[----:B------:R-:W-:-:S05]  /*2b40*/  @!P1 IADD3 R12, PT, PT, R12, -R11, RZ ;  /* 0x8000000b0c0c9210 */ /* 0x000fca0007ffe0ff */
[----:B------:R-:W-:-:S05]  /*2b50*/  @!P2 IMAD.MOV R12, RZ, RZ, -R12 ;  /* 0x000000ffff0ca224 */ /* 0x000fca00078e0a0c */
[----:B------:R-:W-:-:S05]  /*2b60*/  SEL R12, R22, R12, !P0 ;  /* 0x0000000c160c7207 */ /* 0x000fca0004000000 */
[----:B------:R-:W-:-:S04]  /*2b70*/  IMAD R19, R3, R4, R12 ;  /* 0x0000000403137224 */ /* 0x000fc800078e020c */
[----:B0-----:R-:W-:-:S06]  /*2b80*/  IMAD.WIDE R4, R19, 0x8, R6 ;  /* 0x0000000813047825 */ /* 0x001fcc00078e0206 */
[----:B------:R-:W2:Y:S01]  /*2b90*/  LDG.E.64 R4, desc[UR8][R4.64] ;  /* 0x0000000804047981 */ /* 0x000ea2000c1e1b00 */
[----:B-1----:R-:W-:Y:S01]  /*2ba0*/  IMAD.WIDE R18, R19, 0x8, R16 ;  /* 0x0000000813127825 */ /* 0x002fe200078e0210 */
[----:B------:R-:W-:-:S03]  /*2bb0*/  IADD3 R13, PT, PT, R13, 0x1, RZ ;  /* 0x000000010d0d7810 */ /* 0x000fc60007ffe0ff */
[----:B------:R-:W-:-:S05]  /*2bc0*/  VIADD R8, R8, 0x1 ;  /* 0x0000000108087836 */ /* 0x000fca0000000000 */
[----:B------:R-:W-:Y:S01]  /*2bd0*/  ISETP.NE.AND P1, PT, R8, RZ, PT ;  /* 0x000000ff0800720c */ /* 0x000fe20003f25270 */
[----:B--2---:R2:W-:-:S12]  /*2be0*/  STG.E.64 desc[UR8][R18.64], R4 ;  /* 0x0000000412007986 */ /* 0x0045d8000c101b08 */
[----:B------:R-:W-:Y:S05]  /*2bf0*/  @P1 BRA `(.L_x_31) ;  /* 0xfffffffc00a41947 */ /* 0x000fea000383ffff */
.L_x_30:
[----:B------:R-:W-:Y:S05]  /*2c00*/  BSYNC.RECONVERGENT B2 ;  /* 0x0000000000027941 */ /* 0x000fea0003800200 */
.L_x_29:
[----:B------:R-:W-:Y:S05]  /*2c10*/  @P3 BRA `(.L_x_28) ;  /* 0x0000000400783947 */ /* 0x000fea0003800000 */
[----:B------:R-:W0:Y:S01]  /*2c20*/  I2F.RP R10, R11 ;  /* 0x0000000b000a7306 */ /* 0x000e220000209400 */
[----:B--2---:R-:W1:Y:S08]  /*2c30*/  LDC R18, c[0x0][0x3b8] ;  /* 0x0000ee00ff127b82 */ /* 0x004e700000000800 */
[----:B------:R-:W2:Y:S01]  /*2c40*/  LDC.64 R4, c[0x0][0x380] ;  /* 0x0000e000ff047b82 */ /* 0x000ea20000000a00 */
[----:B0-----:R-:W0:Y:S07]  /*2c50*/  MUFU.RCP R10, R10 ;  /* 0x0000000a000a7308 */ /* 0x001e2e0000001000 */
[----:B------:R-:W3:Y:S01]  /*2c60*/  LDC.64 R6, c[0x0][0x398] ;  /* 0x0000e600ff067b82 */ /* 0x000ee20000000a00 */
[----:B0-----:R-:W-:-:S04]  /*2c70*/  VIADD R8, R10, 0xffffffe ;  /* 0x0ffffffe0a087836 */ /* 0x001fc80000000000 */
[----:B------:R0:W4:Y:S02]  /*2c80*/  F2I.FTZ.U32.TRUNC.NTZ R9, R8 ;  /* 0x0000000800097305 */ /* 0x000124000021f000 */
[----:B0-----:R-:W-:Y:S02]  /*2c90*/  HFMA2 R8, -RZ, RZ, 0, 0 ;  /* 0x00000000ff087431 */ /* 0x001fe400000001ff */
[----:B----4-:R-:W-:-:S04]  /*2ca0*/  IMAD.MOV R12, RZ, RZ, -R9 ;  /* 0x000000ffff0c7224 */ /* 0x010fc800078e0a09 */
[----:B------:R-:W-:Y:S02]  /*2cb0*/  IMAD R19, R12, R11, RZ ;  /* 0x0000000b0c137224 */ /* 0x000fe400078e02ff */
[----:B------:R-:W-:Y:S02]  /*2cc0*/  IMAD.MOV.U32 R12, RZ, RZ, R11 ;  /* 0x000000ffff0c7224 */ /* 0x000fe400078e000b */
[----:B-12---:R-:W-:-:S07]  /*2cd0*/  IMAD.HI.U32 R19, R9, R19, R8 ;  /* 0x0000001309137227 */ /* 0x006fce00078e0008 */
.L_x_32:
[----:B0-----:R-:W-:Y:S02]  /*2ce0*/  IABS R8, R13 ;  /* 0x0000000d00087213 */ /* 0x001fe40000000000 */
[----:B------:R-:W-:Y:S02]  /*2cf0*/  IABS R21, R18 ;  /* 0x0000001200157213 */ /* 0x000fe40000000000 */
[----:B------:R-:W-:Y:S01]  /*2d00*/  ISETP.GE.AND P1, PT, R13, RZ, PT ;  /* 0x000000ff0d00720c */ /* 0x000fe20003f26270 */
[----:B------:R-:W-:Y:S01]  /*2d10*/  IMAD.HI.U32 R19, R19, R8, RZ ;  /* 0x0000000813137227 */ /* 0x000fe200078e00ff */
[----:B------:R-:W-:-:S03]  /*2d20*/  LOP3.LUT R20, RZ, R18, RZ, 0x33, !PT ;  /* 0x00000012ff147212 */ /* 0x000fc600078e33ff */
[----:B------:R-:W-:-:S04]  /*2d30*/  IMAD.MOV R19, RZ, RZ, -R19 ;  /* 0x000000ffff137224 */ /* 0x000fc800078e0a13 */
[----:B------:R-:W-:-:S05]  /*2d40*/  IMAD R8, R21, R19, R8 ;  /* 0x0000001315087224 */ /* 0x000fca00078e0208 */
[----:B------:R-:W-:-:S13]  /*2d50*/  ISETP.GT.U32.AND P0, PT, R12, R8, PT ;  /* 0x000000080c00720c */ /* 0x000fda0003f04070 */
[----:B------:R-:W-:-:S04]  /*2d60*/  @!P0 IADD3 R8, PT, PT, R8, -R21, RZ ;  /* 0x8000001508088210 */ /* 0x000fc80007ffe0ff */
[----:B------:R-:W-:-:S13]  /*2d70*/  ISETP.GT.U32.AND P0, PT, R12, R8, PT ;  /* 0x000000080c00720c */ /* 0x000fda0003f04070 */
[----:B------:R-:W-:Y:S01]  /*2d80*/  @!P0 IMAD.IADD R8, R8, 0x1, -R21 ;  /* 0x0000000108088824 */ /* 0x000fe200078e0a15 */
[----:B------:R-:W-:-:S03]  /*2d90*/  ISETP.NE.AND P0, PT, R18, RZ, PT ;  /* 0x000000ff1200720c */ /* 0x000fc60003f05270 */
[----:B------:R-:W-:-:S05]  /*2da0*/  @!P1 IMAD.MOV R8, RZ, RZ, -R8 ;  /* 0x000000ffff089224 */ /* 0x000fca00078e0a08 */
[----:B------:R-:W-:-:S05]  /*2db0*/  SEL R17, R20, R8, !P0 ;  /* 0x0000000814117207 */ /* 0x000fca0004000000 */
[----:B------:R-:W-:-:S04]  /*2dc0*/  IMAD R17, R3, R18, R17 ;  /* 0x0000001203117224 */ /* 0x000fc800078e0211 */
[----:B------:R-:W-:-:S06]  /*2dd0*/  IMAD.WIDE R8, R17, 0x8, R4 ;  /* 0x0000000811087825 */ /* 0x000fcc00078e0204 */
[----:B------:R-:W2:Y:S01]  /*2de0*/  LDG.E.64 R8, desc[UR8][R8.64] ;  /* 0x0000000808087981 */ /* 0x000ea2000c1e1b00 */
[----:B------:R-:W0:Y:S01]  /*2df0*/  I2F.RP R22, R21 ;  /* 0x0000001500167306 */ /* 0x000e220000209400 */
[----:B------:R-:W-:-:S05]  /*2e00*/  VIADD R16, R13, 0x1 ;  /* 0x000000010d107836 */ /* 0x000fca0000000000 */
[----:B------:R-:W-:Y:S02]  /*2e10*/  IABS R12, R16 ;  /* 0x00000010000c7213 */ /* 0x000fe40000000000 */
[----:B------:R-:W-:Y:S01]  /*2e20*/  ISETP.GE.AND P2, PT, R16, RZ, PT ;  /* 0x000000ff1000720c */ /* 0x000fe20003f46270 */
[----:B0-----:R-:W0:Y:S02]  /*2e30*/  MUFU.RCP R22, R22 ;  /* 0x0000001600167308 */ /* 0x001e240000001000 */
[----:B0-----:R-:W-:-:S06]  /*2e40*/  IADD3 R11, PT, PT, R22, 0xffffffe, RZ ;  /* 0x0ffffffe160b7810 */ /* 0x001fcc0007ffe0ff */
[----:B------:R-:W0:Y:S02]  /*2e50*/  F2I.FTZ.U32.TRUNC.NTZ R11, R11 ;  /* 0x0000000b000b7305 */ /* 0x000e24000021f000 */
[----:B0-----:R-:W-:-:S04]  /*2e60*/  IMAD.MOV R10, RZ, RZ, -R11 ;  /* 0x000000ffff0a7224 */ /* 0x001fc800078e0a0b */
[----:B------:R-:W-:Y:S01]  /*2e70*/  IMAD R19, R10, R21, RZ ;  /* 0x000000150a137224 */ /* 0x000fe200078e02ff */
[----:B------:R-:W-:-:S05]  /*2e80*/  MOV R10, RZ ;  /* 0x000000ff000a7202 */ /* 0x000fca0000000f00 */
[----:B------:R-:W-:-:S06]  /*2e90*/  IMAD.HI.U32 R19, R11, R19, R10 ;  /* 0x000000130b137227 */ /* 0x000fcc00078e000a */
[----:B------:R-:W-:-:S04]  /*2ea0*/  IMAD.HI.U32 R10, R19, R12, RZ ;  /* 0x0000000c130a7227 */ /* 0x000fc800078e00ff */
[----:B------:R-:W-:-:S04]  /*2eb0*/  IMAD.MOV R10, RZ, RZ, -R10 ;  /* 0x000000ffff0a7224 */ /* 0x000fc800078e0a0a */
[----:B------:R-:W-:Y:S02]  /*2ec0*/  IMAD R10, R21, R10, R12 ;  /* 0x0000000a150a7224 */ /* 0x000fe400078e020c */
[----:B------:R-:W-:-:S05]  /*2ed0*/  IMAD.MOV.U32 R12, RZ, RZ, R21 ;  /* 0x000000ffff0c7224 */ /* 0x000fca00078e0015 */
[----:B------:R-:W-:-:S13]  /*2ee0*/  ISETP.GT.U32.AND P1, PT, R12, R10, PT ;  /* 0x0000000a0c00720c */ /* 0x000fda0003f24070 */
[----:B------:R-:W-:-:S04]  /*2ef0*/  @!P1 IADD3 R10, PT, PT, R10, -R21, RZ ;  /* 0x800000150a0a9210 */ /* 0x000fc80007ffe0ff */
[----:B------:R-:W-:-:S13]  /*2f00*/  ISETP.GT.U32.AND P1, PT, R12, R10, PT ;  /* 0x0000000a0c00720c */ /* 0x000fda0003f24070 */
[----:B------:R-:W-:-:S04]  /*2f10*/  @!P1 IMAD.IADD R10, R10, 0x1, -R21 ;  /* 0x000000010a0a9824 */ /* 0x000fc800078e0a15 */
[----:B------:R-:W-:-:S05]  /*2f20*/  @!P2 IMAD.MOV R10, RZ, RZ, -R10 ;  /* 0x000000ffff0aa224 */ /* 0x000fca00078e0a0a */
[----:B------:R-:W-:Y:S01]  /*2f30*/  SEL R23, R20, R10, !P0 ;  /* 0x0000000a14177207 */ /* 0x000fe20004000000 */
[----:B---3--:R-:W-:-:S04]  /*2f40*/  IMAD.WIDE R10, R17, 0x8, R6 ;  /* 0x00000008110a7825 */ /* 0x008fc800078e0206 */
[----:B------:R-:W-:-:S04]  /*2f50*/  IMAD R23, R3, R18, R23 ;  /* 0x0000001203177224 */ /* 0x000fc800078e0217 */
[----:B------:R-:W-:Y:S01]  /*2f60*/  IMAD.WIDE R16, R23, 0x8, R4 ;  /* 0x0000000817107825 */ /* 0x000fe200078e0204 */
[----:B--2---:R0:W-:Y:S05]  /*2f70*/  STG.E.64 desc[UR8][R10.64], R8 ;  /* 0x000000080a007986 */ /* 0x0041ea000c101b08 */
[----:B------:R-:W2:Y:S01]  /*2f80*/  LDG.E.64 R16, desc[UR8][R16.64] ;  /* 0x0000000810107981 */ /* 0x000ea2000c1e1b00 */
[----:B------:R-:W-:-:S04]  /*2f90*/  IADD3 R22, PT, PT, R13, 0x2, RZ ;  /* 0x000000020d167810 */ /* 0x000fc80007ffe0ff */
[----:B------:R-:W-:Y:S02]  /*2fa0*/  IABS R26, R22 ;  /* 0x00000016001a7213 */ /* 0x000fe40000000000 */
[----:B------:R-:W-:-:S03]  /*2fb0*/  ISETP.GE.AND P2, PT, R22, RZ, PT ;  /* 0x000000ff1600720c */ /* 0x000fc60003f46270 */
[----:B------:R-:W-:-:S04]  /*2fc0*/  IMAD.HI.U32 R25, R19, R26, RZ ;  /* 0x0000001a13197227 */ /* 0x000fc800078e00ff */
[----:B------:R-:W-:Y:S02]  /*2fd0*/  IMAD.MOV R25, RZ, RZ, -R25 ;  /* 0x000000ffff197224 */ /* 0x000fe400078e0a19 */
[----:B0-----:R-:W-:-:S04]  /*2fe0*/  IMAD.WIDE R8, R23, 0x8, R6 ;  /* 0x0000000817087825 */ /* 0x001fc800078e0206 */
        /* <DEDUP_REMOVED lines=8> */
[----:B------:R-:W-:Y:S01]  /*3070*/  IMAD.WIDE R10, R25, 0x8, R4 ;  /* 0x00000008190a7825 */ /* 0x000fe200078e0204 */
[----:B--2---:R0:W-:Y:S05]  /*3080*/  STG.E.64 desc[UR8][R8.64], R16 ;  /* 0x0000001008007986 */ /* 0x0041ea000c101b08 */
[----:B------:R-:W2:Y:S01]  /*3090*/  LDG.E.64 R10, desc[UR8][R10.64] ;  /* 0x000000080a0a7981 */ /* 0x000ea2000c1e1b00 */
[----:B------:R-:W-:-:S05]  /*30a0*/  VIADD R22, R13, 0x3 ;  /* 0x000000030d167836 */ /* 0x000fca0000000000 */
[----:B------:R-:W-:Y:S02]  /*30b0*/  IABS R26, R22 ;  /* 0x00000016001a7213 */ /* 0x000fe40000000000 */
[----:B------:R-:W-:Y:S01]  /*30c0*/  ISETP.GE.AND P2, PT, R22, RZ, PT ;  /* 0x000000ff1600720c */ /* 0x000fe20003f46270 */
[----:B0-----:R-:W-:-:S04]  /*30d0*/  IMAD.WIDE R8, R25, 0x8, R6 ;  /* 0x0000000819087825 */ /* 0x001fc800078e0206 */
[----:B------:R-:W-:-:S05]  /*30e0*/  IMAD.HI.U32 R23, R19, R26, RZ ;  /* 0x0000001a13177227 */ /* 0x000fca00078e00ff */
[----:B------:R-:W-:-:S05]  /*30f0*/  IADD3 R23, PT, PT, -R23, RZ, RZ ;  /* 0x000000ff17177210 */ /* 0x000fca0007ffe1ff */
[----:B------:R-:W-:-:S05]  /*3100*/  IMAD R23, R21, R23, R26 ;  /* 0x0000001715177224 */ /* 0x000fca00078e021a */
[----:B------:R-:W-:-:S13]  /*3110*/  ISETP.GT.U32.AND P1, PT, R12, R23, PT ;  /* 0x000000170c00720c */ /* 0x000fda0003f24070 */
[----:B------:R-:W-:-:S05]  /*3120*/  @!P1 IMAD.IADD R23, R23, 0x1, -R21 ;  /* 0x0000000117179824 */ /* 0x000fca00078e0a15 */
[----:B------:R-:W-:-:S13]  /*3130*/  ISETP.GT.U32.AND P1, PT, R12, R23, PT ;  /* 0x000000170c00720c */ /* 0x000fda0003f24070 */
[----:B------:R-:W-:-:S05]  /*3140*/  @!P1 IMAD.IADD R23, R23, 0x1, -R21 ;  /* 0x0000000117179824 */ /* 0x000fca00078e0a15 */
[----:B------:R-:W-:-:S04]  /*3150*/  @!P2 IADD3 R23, PT, PT, -R23, RZ, RZ ;  /* 0x000000ff1717a210 */ /* 0x000fc80007ffe1ff */
[----:B------:R-:W-:-:S05]  /*3160*/  SEL R20, R20, R23, !P0 ;  /* 0x0000001714147207 */ /* 0x000fca0004000000 */
[----:B------:R-:W-:-:S04]  /*3170*/  IMAD R21, R3, R18, R20 ;  /* 0x0000001203157224 */ /* 0x000fc800078e0214 */
[C---:B------:R-:W-:Y:S01]  /*3180*/  IMAD.WIDE R16, R21.reuse, 0x8, R4 ;  /* 0x0000000815107825 */ /* 0x040fe200078e0204 */
[----:B--2---:R0:W-:Y:S05]  /*3190*/  STG.E.64 desc[UR8][R8.64], R10 ;  /* 0x0000000a08007986 */ /* 0x0041ea000c101b08 */
[----:B------:R-:W2:Y:S01]  /*31a0*/  LDG.E.64 R16, desc[UR8][R16.64] ;  /* 0x0000000810107981 */ /* 0x000ea2000c1e1b00 */
[----:B------:R-:W-:-:S04]  /*31b0*/  IMAD.WIDE R20, R21, 0x8, R6 ;  /* 0x0000000815147825 */ /* 0x000fc800078e0206 */
[----:B------:R-:W-:-:S05]  /*31c0*/  VIADD R13, R13, 0x4 ;  /* 0x000000040d0d7836 */ /* 0x000fca0000000000 */
[----:B------:R-:W-:Y:S01]  /*31d0*/  ISETP.NE.AND P0, PT, R13, R24, PT ;  /* 0x000000180d00720c */ /* 0x000fe20003f05270 */
[----:B--2---:R0:W-:-:S12]  /*31e0*/  STG.E.64 desc[UR8][R20.64], R16 ;  /* 0x0000001014007986 */ /* 0x0041d8000c101b08 */
[----:B------:R-:W-:Y:S05]  /*31f0*/  @P0 BRA `(.L_x_32) ;  /* 0xfffffff800b80947 */ /* 0x000fea000383ffff */
.L_x_28:
[----:B------:R-:W-:Y:S05]  /*3200*/  BSYNC.RECONVERGENT B0 ;  /* 0x0000000000007941 */ /* 0x000fea0003800200 */
.L_x_27:
[----:B--2---:R-:W1:Y:S02]  /*3210*/  LDC.64 R4, c[0x0][0x3c8] ;  /* 0x0000f200ff047b82 */ /* 0x004e640000000a00 */
[----:B-1----:R-:W2:Y:S02]  /*3220*/  LDG.E.64 R4, desc[UR8][R4.64] ;  /* 0x0000000804047981 */ /* 0x002ea4000c1e1b00 */
[----:B--2---:R-:W-:-:S14]  /*3230*/  DSETP.GT.AND P0, PT, R14, R4, PT ;  /* 0x000000040e00722a */ /* 0x004fdc0003f04000 */
[----:B------:R-:W-:Y:S05]  /*3240*/  @!P0 BRA `(.L_x_16) ;  /* 0x00000000005c8947 */ /* 0x000fea0003800000 */
[----:B------:R-:W1:Y:S01]  /*3250*/  S2R R5, SR_LANEID ;  /* 0x0000000000057919 */ /* 0x000e620000000000 */
[----:B------:R-:W2:Y:S01]  /*3260*/  S2UR UR6, SR_CgaCtaId ;  /* 0x00000000000679c3 */ /* 0x000ea20000008800 */
[----:B------:R-:W-:Y:S01]  /*3270*/  VOTEU.ANY UR7, UPT, PT ;  /* 0x0000000000077886 */ /* 0x000fe200038e0100 */
[----:B------:R-:W-:Y:S01]  /*3280*/  UMOV UR5, 0x400 ;  /* 0x0000040000057882 */ /* 0x000fe20000000000 */
[----:B0-----:R-:W1:Y:S01]  /*3290*/  FLO.U32 R10, UR7 ;  /* 0x00000007000a7d00 */ /* 0x001e6200080e0000 */
[----:B------:R-:W-:Y:S01]  /*32a0*/  UIADD3 UR4, UPT, UPT, UR5, 0x2000, URZ ;  /* 0x0000200005047890 */ /* 0x000fe2000fffe0ff */
[----:B------:R-:W0:Y:S06]  /*32b0*/  S2R R4, SR_LTMASK ;  /* 0x0000000000047919 */ /* 0x000e2c0000003900 */
[----:B------:R-:W3:Y:S01]  /*32c0*/  POPC R8, UR7 ;  /* 0x0000000700087d09 */ /* 0x000ee20008000000 */
[----:B--2---:R-:W-:Y:S01]  /*32d0*/  ULEA UR4, UR6, UR4, 0x18 ;  /* 0x0000000406047291 */ /* 0x004fe2000f8ec0ff */
[----:B-1----:R-:W-:-:S02]  /*32e0*/  ISETP.EQ.U32.AND P0, PT, R10, R5, PT ;  /* 0x000000050a00720c */ /* 0x002fc40003f02070 */
[----:B0-----:R-:W-:-:S04]  /*32f0*/  LOP3.LUT R12, R4, UR7, RZ, 0xc0, !PT ;  /* 0x00000007040c7c12 */ /* 0x001fc8000f8ec0ff */
[----:B------:R-:W0:Y:S07]  /*3300*/  I2F.F64 R4, R3 ;  /* 0x0000000300047312 */ /* 0x000e2e0000201c00 */
[----:B---3--:R-:W1:Y:S01]  /*3310*/  @P0 ATOMS.ADD R11, [UR4], R8 ;  /* 0x00000008ff0b098c */ /* 0x008e620008000004 */
[----:B------:R-:W-:Y:S01]  /*3320*/  UIADD3 UR4, UPT, UPT, UR5, 0x1000, URZ ;  /* 0x0000100005047890 */ /* 0x000fe2000fffe0ff */
[----:B------:R-:W2:Y:S01]  /*3330*/  POPC R7, R12 ;  /* 0x0000000c00077309 */ /* 0x000ea20000000000 */
[----:B------:R-:W-:-:S02]  /*3340*/  ULEA UR5, UR6, UR5, 0x18 ;  /* 0x0000000506057291 */ /* 0x000fc4000f8ec0ff */
[----:B------:R-:W-:Y:S01]  /*3350*/  ULEA UR4, UR6, UR4, 0x18 ;  /* 0x0000000406047291 */ /* 0x000fe2000f8ec0ff */
[----:B-1----:R-:W2:Y:S02]  /*3360*/  SHFL.IDX PT, R6, R11, R10, 0x1f ;  /* 0x00001f0a0b067589 */ /* 0x002ea400000e0000 */
[----:B--2---:R-:W-:-:S05]  /*3370*/  IMAD.IADD R6, R6, 0x1, R7 ;  /* 0x0000000106067824 */ /* 0x004fca00078e0207 */
[C---:B------:R-:W-:Y:S02]  /*3380*/  LEA R7, R6.reuse, UR5, 0x3 ;  /* 0x0000000506077c11 */ /* 0x040fe4000f8e18ff */
[----:B------:R-:W-:-:S03]  /*3390*/  LEA R9, R6, UR4, 0x3 ;  /* 0x0000000406097c11 */ /* 0x000fc6000f8e18ff */
[----:B------:R1:W-:Y:S04]  /*33a0*/  STS.64 [R7+0x8], R14 ;  /* 0x0000080e07007388 */ /* 0x0003e80000000a00 */
[----:B0-----:R1:W-:Y:S02]  /*33b0*/  STS.64 [R9+0x8], R4 ;  /* 0x0000080409007388 */ /* 0x0013e40000000a00 */
.L_x_16:
[----:B------:R-:W-:Y:S05]  /*33c0*/  BSYNC.RECONVERGENT B1 ;  /* 0x0000000000017941 */ /* 0x000fea0003800200 */
.L_x_15:
[----:B------:R-:W-:Y:S01]  /*33d0*/  BAR.SYNC.DEFER_BLOCKING 0x0 ;  /* 0x0000000000007b1d */ /* 0x000fe20000010000 */
[----:B------:R-:W-:-:S13]  /*33e0*/  ISETP.NE.AND P0, PT, R0, RZ, PT ;  /* 0x000000ff0000720c */ /* 0x000fda0003f05270 */
[----:B------:R-:W-:Y:S05]  /*33f0*/  @P0 EXIT ;  /* 0x000000000000094d */ /* 0x000fea0003800000 */
[----:B------:R-:W2:Y:S01]  /*3400*/  S2UR UR5, SR_CgaCtaId ;  /* 0x00000000000579c3 */ /* 0x000ea20000008800 */
[----:B------:R-:W-:Y:S01]  /*3410*/  UMOV UR4, 0x400 ;  /* 0x0000040000047882 */ /* 0x000fe20000000000 */
[----:B0-----:R-:W-:Y:S01]  /*3420*/  MOV R8, 0x0 ;  /* 0x0000000000087802 */ /* 0x001fe20000000f00 */
[----:B-1----:R-:W-:-:S05]  /*3430*/  IMAD.MOV.U32 R9, RZ, RZ, -0x3e200000 ;  /* 0xc1e00000ff097424 */ /* 0x002fca00078e00ff */
[----:B------:R-:W0:Y:S08]  /*3440*/  LDC.64 R4, c[0x0][0x3a8] ;  /* 0x0000ea00ff047b82 */ /* 0x000e300000000a00 */
[----:B------:R-:W1:Y:S01]  /*3450*/  LDC.64 R6, c[0x0][0x3b0] ;  /* 0x0000ec00ff067b82 */ /* 0x000e620000000a00 */
[----:B--2---:R-:W-:Y:S01]  /*3460*/  ULEA UR4, UR5, UR4, 0x18 ;  /* 0x0000000405047291 */ /* 0x004fe2000f8ec0ff */
[----:B0-----:R-:W-:-:S08]  /*3470*/  IMAD.WIDE.U32 R4, R2, 0x8, R4 ;  /* 0x0000000802047825 */ /* 0x001fd000078e0004 */
[----:B------:R-:W0:Y:S04]  /*3480*/  LDS R10, [UR4+0x2000] ;  /* 0x00200004ff0a7984 */ /* 0x000e280008000800 */
[----:B------:R2:W-:Y:S01]  /*3490*/  STG.E.64 desc[UR8][R4.64], R8 ;  /* 0x0000000804007986 */ /* 0x0005e2000c101b08 */
[----:B-1----:R-:W-:-:S05]  /*34a0*/  IMAD.WIDE.U32 R6, R2, 0x8, R6 ;  /* 0x0000000802067825 */ /* 0x002fca00078e0006 */
[----:B------:R2:W-:Y:S01]  /*34b0*/  STG.E.64 desc[UR8][R6.64], R8 ;  /* 0x0000000806007986 */ /* 0x0005e2000c101b08 */
[----:B0-----:R-:W-:-:S13]  /*34c0*/  ISETP.NE.AND P0, PT, R10, RZ, PT ;  /* 0x000000ff0a00720c */ /* 0x001fda0003f05270 */
[----:B--2---:R-:W-:Y:S05]  /*34d0*/  @!P0 EXIT ;  /* 0x000000000000894d */ /* 0x004fea0003800000 */
[C---:B------:R-:W-:Y:S01]  /*34e0*/  ISETP.GE.U32.AND P0, PT, R10.reuse, 0x4, PT ;  /* 0x000000040a00780c */ /* 0x040fe20003f06070 */
[----:B------:R-:W0:Y:S01]  /*34f0*/  LDS.64 R6, [UR4] ;  /* 0x00000004ff067984 */ /* 0x000e220008000a00 */
[----:B------:R-:W-:Y:S01]  /*3500*/  HFMA2 R11, -RZ, RZ, 0, 5.9604644775390625e-08 ;  /* 0x00000001ff0b7431 */ /* 0x000fe200000001ff */
[----:B------:R-:W-:Y:S01]  /*3510*/  LOP3.LUT R3, R10, 0x3, RZ, 0xc0, !PT ;  /* 0x000000030a037812 */ /* 0x000fe200078ec0ff */
[----:B------:R-:W-:-:S09]  /*3520*/  IMAD.MOV.U32 R0, RZ, RZ, -0x1 ;  /* 0xffffffffff007424 */ /* 0x000fd200078e00ff */
[----:B------:R-:W-:Y:S05]  /*3530*/  @!P0 BRA `(.L_x_33) ;  /* 0x0000001000888947 */ /* 0x000fea0003800000 */
[----:B------:R-:W-:Y:S01]  /*3540*/  LOP3.LUT R8, R10, 0xfffffffc, RZ, 0xc0, !PT ;  /* 0xfffffffc0a087812 */ /* 0x000fe200078ec0ff */
[----:B------:R-:W-:Y:S01]  /*3550*/  UIADD3 UR4, UPT, UPT, UR4, 0x10, URZ ;  /* 0x0000001004047890 */ /* 0x000fe2000fffe0ff */
[----:B------:R-:W-:Y:S01]  /*3560*/  IMAD.MOV.U32 R0, RZ, RZ, -0x1 ;  /* 0xffffffffff007424 */ /* 0x000fe200078e00ff */
[----:B------:R-:W-:Y:S02]  /*3570*/  MOV R9, 0x2 ;  /* 0x0000000200097802 */ /* 0x000fe40000000f00 */
[----:B------:R-:W-:-:S05]  /*3580*/  IMAD.MOV R8, RZ, RZ, -R8 ;  /* 0x000000ffff087224 */ /* 0x000fca00078e0a08 */
[----:B------:R-:W-:-:S13]  /*3590*/  ISETP.GE.AND P0, PT, R8, RZ, PT ;  /* 0x000000ff0800720c */ /* 0x000fda0003f06270 */
[----:B------:R-:W-:Y:S05]  /*35a0*/  @P0 BRA `(.L_x_34) ;  /* 0x0000000c00c40947 */ /* 0x000fea0003800000 */
[----:B------:R-:W-:Y:S01]  /*35b0*/  IMAD.MOV R10, RZ, RZ, -R8 ;  /* 0x000000ffff0a7224 */ /* 0x000fe200078e0a08 */
[----:B------:R-:W-:-:S04]  /*35c0*/  PLOP3.LUT P0, PT, PT, PT, PT, 0x80, 0x8 ;  /* 0x000000000008781c */ /* 0x000fc80003f0f070 */
[----:B------:R-:W-:-:S13]  /*35d0*/  ISETP.GT.AND P1, PT, R10, 0xc, PT ;  /* 0x0000000c0a00780c */ /* 0x000fda0003f24270 */
[----:B------:R-:W-:Y:S05]  /*35e0*/  @!P1 BRA `(.L_x_35) ;  /* 0x0000000800649947 */ /* 0x000fea0003800000 */
[----:B------:R-:W-:-:S13]  /*35f0*/  PLOP3.LUT P0, PT, PT, PT, PT, 0x8, 0x80 ;  /* 0x000000000080781c */ /* 0x000fda0003f0e170 */
.L_x_36:
[----:B-1----:R-:W0:Y:S01]  /*3600*/  LDS.64 R10, [UR4+-0x8] ;  /* 0xfffff804ff0a7984 */ /* 0x002e220008000a00 */
[----:B------:R-:W-:Y:S01]  /*3610*/  IADD3 R8, PT, PT, R8, 0x10, RZ ;  /* 0x0000001008087810 */ /* 0x000fe20007ffe0ff */
[----:B0-----:R-:W-:-:S14]  /*3620*/  DSETP.GE.AND P5, PT, R10, R6, PT ;  /* 0x000000060a00722a */ /* 0x001fdc0003fa6000 */
[----:B------:R-:W0:Y:S01]  /*3630*/  @P5 S2R R13, SR_CgaCtaId ;  /* 0x00000000000d5919 */ /* 0x000e220000008800 */
[----:B------:R-:W-:Y:S01]  /*3640*/  @P5 MOV R12, 0x400 ;  /* 0x00000400000c5802 */ /* 0x000fe20000000f00 */
[----:B------:R-:W-:Y:S01]  /*3650*/  @P5 IMAD.MOV.U32 R6, RZ, RZ, R10 ;  /* 0x000000ffff065224 */ /* 0x000fe200078e000a */
[----:B------:R-:W-:Y:S01]  /*3660*/  @P5 MOV R7, R11 ;  /* 0x0000000b00075202 */ /* 0x000fe20000000f00 */
[----:B------:R-:W-:Y:S01]  /*3670*/  @P5 VIADD R0, R9, 0xffffffff ;  /* 0xffffffff09005836 */ /* 0x000fe20000000000 */
[----:B0-----:R-:W-:-:S05]  /*3680*/  @P5 LEA R17, R13, R12, 0x18 ;  /* 0x0000000c0d115211 */ /* 0x001fca00078ec0ff */
[----:B------:R-:W-:Y:S04]  /*3690*/  @P5 STS.64 [R17], R10 ;  /* 0x0000000a11005388 */ /* 0x000fe80000000a00 */
[----:B------:R-:W0:Y:S02]  /*36a0*/  LDS.64 R12, [UR4] ;  /* 0x00000004ff0c7984 */ /* 0x000e240008000a00 */
[----:B0-----:R-:W-:-:S14]  /*36b0*/  DSETP.GE.AND P4, PT, R12, R6, PT ;  /* 0x000000060c00722a */ /* 0x001fdc0003f86000 */
[----:B------:R-:W0:Y:S01]  /*36c0*/  @P4 S2R R15, SR_CgaCtaId ;  /* 0x00000000000f4919 */ /* 0x000e220000008800 */
[----:B------:R-:W-:Y:S01]  /*36d0*/  @P4 MOV R14, 0x400 ;  /* 0x00000400000e4802 */ /* 0x000fe20000000f00 */
[----:B------:R-:W-:Y:S02]  /*36e0*/  @P4 IMAD.MOV.U32 R6, RZ, RZ, R12 ;  /* 0x000000ffff064224 */ /* 0x000fe400078e000c */
[----:B------:R-:W-:Y:S02]  /*36f0*/  @P4 IMAD.MOV.U32 R7, RZ, RZ, R13 ;  /* 0x000000ffff074224 */ /* 0x000fe400078e000d */
[----:B------:R-:W-:Y:S01]  /*3700*/  @P4 IMAD.MOV.U32 R0, RZ, RZ, R9 ;  /* 0x000000ffff004224 */ /* 0x000fe200078e0009 */
[----:B0-----:R-:W-:-:S05]  /*3710*/  @P4 LEA R19, R15, R14, 0x18 ;  /* 0x0000000e0f134211 */ /* 0x001fca00078ec0ff */
[----:B------:R-:W-:Y:S04]  /*3720*/  @P4 STS.64 [R19], R12 ;  /* 0x0000000c13004388 */ /* 0x000fe80000000a00 */
[----:B------:R-:W0:Y:S02]  /*3730*/  LDS.64 R14, [UR4+0x8] ;  /* 0x00000804ff0e7984 */ /* 0x000e240008000a00 */
        /* <DEDUP_REMOVED lines=21> */
[----:B------:R-:W-:Y:S02]  /*3890*/  @P2 IMAD.MOV.U32 R6, RZ, RZ, R12 ;  /* 0x000000ffff062224 */ /* 0x000fe400078e000c */
[----:B------:R-:W-:Y:S02]  /*38a0*/  @P2 IMAD.MOV.U32 R7, RZ, RZ, R13 ;  /* 0x000000ffff072224 */ /* 0x000fe400078e000d */
        /* <DEDUP_REMOVED lines=8> */
[----:B------:R-:W-:Y:S02]  /*3930*/  @P6 MOV R6, R14 ;  /* 0x0000000e00066202 */ /* 0x000fe40000000f00 */
        /* <DEDUP_REMOVED lines=33> */
[----:B------:R0:W-:Y:S04]  /*3b50*/  @P1 STS.64 [R19], R10 ;  /* 0x0000000a13001388 */ /* 0x0001e80000000a00 */
[----:B------:R-:W1:Y:S01]  /*3b60*/  LDS.64 R12, [UR4+0x48] ;  /* 0x00004804ff0c7984 */ /* 0x000e620008000a00 */
[----:B0-----:R-:W-:-:S05]  /*3b70*/  VIADD R10, R9, 0x4 ;  /* 0x00000004090a7836 */ /* 0x001fca0000000000 */
[----:B------:R-:W-:Y:S02]  /*3b80*/  @P6 MOV R0, R10 ;  /* 0x0000000a00006202 */ /* 0x000fe40000000f00 */
[C---:B------:R-:W-:Y:S02]  /*3b90*/  @P5 IADD3 R0, PT, PT, R9.reuse, 0x5, RZ ;  /* 0x0000000509005810 */ /* 0x040fe40007ffe0ff */
[C---:B------:R-:W-:Y:S02]  /*3ba0*/  @P4 IADD3 R0, PT, PT, R9.reuse, 0x6, RZ ;  /* 0x0000000609004810 */ /* 0x040fe40007ffe0ff */
[----:B------:R-:W-:Y:S01]  /*3bb0*/  @P3 IADD3 R0, PT, PT, R9, 0x7, RZ ;  /* 0x0000000709003810 */ /* 0x000fe20007ffe0ff */
[----:B-1----:R-:W-:-:S14]  /*3bc0*/  DSETP.GE.AND P2, PT, R12, R6, PT ;  /* 0x000000060c00722a */ /* 0x002fdc0003f46000 */
        /* <DEDUP_REMOVED lines=29> */
[----:B------:R0:W-:Y:S04]  /*3da0*/  @P4 STS.64 [R19], R12 ;  /* 0x0000000c13004388 */ /* 0x0001e80000000a00 */
[----:B------:R-:W1:Y:S01]  /*3db0*/  LDS.64 R14, [UR4+0x68] ;  /* 0x00006804ff0e7984 */ /* 0x000e620008000a00 */
[----:B0-----:R-:W-:-:S05]  /*3dc0*/  IADD3 R12, PT, PT, R9, 0x8, RZ ;  /* 0x00000008090c7810 */ /* 0x001fca0007ffe0ff */
[----:B------:R-:W-:Y:S02]  /*3dd0*/  @P1 IMAD.MOV.U32 R0, RZ, RZ, R12 ;  /* 0x000000ffff001224 */ /* 0x000fe400078e000c */
[C---:B------:R-:W-:Y:S01]  /*3de0*/  @P2 VIADD R0, R9.reuse, 0x9 ;  /* 0x0000000909002836 */ /* 0x040fe20000000000 */
[----:B------:R-:W-:Y:S02]  /*3df0*/  ISETP.GE.AND P2, PT, R8, -0xc, PT ;  /* 0xfffffff40800780c */ /* 0x000fe40003f46270 */
[C---:B------:R-:W-:Y:S01]  /*3e00*/  @P6 IADD3 R0, PT, PT, R9.reuse, 0xa, RZ ;  /* 0x0000000a09006810 */ /* 0x040fe20007ffe0ff */
[----:B------:R-:W-:Y:S01]  /*3e10*/  @P5 VIADD R0, R9, 0xb ;  /* 0x0000000b09005836 */ /* 0x000fe20000000000 */
[----:B-1----:R-:W-:-:S14]  /*3e20*/  DSETP.GE.AND P3, PT, R14, R6, PT ;  /* 0x000000060e00722a */ /* 0x002fdc0003f66000 */
[----:B------:R-:W0:Y:S01]  /*3e30*/  @P3 S2R R11, SR_CgaCtaId ;  /* 0x00000000000b3919 */ /* 0x000e220000008800 */
[----:B------:R-:W-:Y:S01]  /*3e40*/  @P3 MOV R10, 0x400 ;  /* 0x00000400000a3802 */ /* 0x000fe20000000f00 */
[----:B------:R-:W-:Y:S02]  /*3e50*/  @P3 IMAD.MOV.U32 R6, RZ, RZ, R14 ;  /* 0x000000ffff063224 */ /* 0x000fe400078e000e */
[----:B------:R-:W-:Y:S01]  /*3e60*/  @P3 IMAD.MOV.U32 R7, RZ, RZ, R15 ;  /* 0x000000ffff073224 */ /* 0x000fe200078e000f */
[----:B0-----:R-:W-:-:S05]  /*3e70*/  @P3 LEA R17, R11, R10, 0x18 ;  /* 0x0000000a0b113211 */ /* 0x001fca00078ec0ff */
[----:B------:R-:W-:Y:S04]  /*3e80*/  @P3 STS.64 [R17], R14 ;  /* 0x0000000e11003388 */ /* 0x000fe80000000a00 */
[----:B------:R-:W0:Y:S01]  /*3e90*/  LDS.64 R10, [UR4+0x70] ;  /* 0x00007004ff0a7984 */ /* 0x000e220008000a00 */
[----:B------:R-:W-:Y:S01]  /*3ea0*/  UIADD3 UR4, UPT, UPT, UR4, 0x80, URZ ;  /* 0x0000008004047890 */ /* 0x000fe2000fffe0ff */
[----:B0-----:R-:W-:-:S14]  /*3eb0*/  DSETP.GE.AND P1, PT, R10, R6, PT ;  /* 0x000000060a00722a */ /* 0x001fdc0003f26000 */
[----:B------:R-:W0:Y:S01]  /*3ec0*/  @P1 S2R R13, SR_CgaCtaId ;  /* 0x00000000000d1919 */ /* 0x000e220000008800 */
[----:B------:R-:W-:Y:S01]  /*3ed0*/  @P1 MOV R12, 0x400 ;  /* 0x00000400000c1802 */ /* 0x000fe20000000f00 */
[----:B------:R-:W-:Y:S01]  /*3ee0*/  @P1 IMAD.MOV.U32 R7, RZ, RZ, R11 ;  /* 0x000000ffff071224 */ /* 0x000fe200078e000b */
[----:B------:R-:W-:Y:S02]  /*3ef0*/  @P1 MOV R6, R10 ;  /* 0x0000000a00061202 */ /* 0x000fe40000000f00 */
[----:B0-----:R-:W-:Y:S01]  /*3f00*/  @P1 LEA R13, R13, R12, 0x18 ;  /* 0x0000000c0d0d1211 */ /* 0x001fe200078ec0ff */
[----:B------:R-:W-:-:S04]  /*3f10*/  VIADD R12, R9, 0xc ;  /* 0x0000000c090c7836 */ /* 0x000fc80000000000 */
[----:B------:R1:W-:Y:S01]  /*3f20*/  @P1 STS.64 [R13], R10 ;  /* 0x0000000a0d001388 */ /* 0x0003e20000000a00 */
[----:B------:R-:W-:Y:S02]  /*3f30*/  @P4 IMAD.MOV.U32 R0, RZ, RZ, R12 ;  /* 0x000000ffff004224 */ /* 0x000fe400078e000c */
[C---:B------:R-:W-:Y:S02]  /*3f40*/  @P3 VIADD R0, R9.reuse, 0xd ;  /* 0x0000000d09003836 */ /* 0x040fe40000000000 */
[C---:B------:R-:W-:Y:S01]  /*3f50*/  @P1 VIADD R0, R9.reuse, 0xe ;  /* 0x0000000e09001836 */ /* 0x040fe20000000000 */
[----:B------:R-:W-:Y:S01]  /*3f60*/  IADD3 R9, PT, PT, R9, 0x10, RZ ;  /* 0x0000001009097810 */ /* 0x000fe20007ffe0ff */
[----:B------:R-:W-:Y:S06]  /*3f70*/  @!P2 BRA `(.L_x_36) ;  /* 0xfffffff400a0a947 */ /* 0x000fec000383ffff */
.L_x_35:
[----:B-1----:R-:W-:-:S05]  /*3f80*/  IMAD.MOV R10, RZ, RZ, -R8 ;  /* 0x000000ffff0a7224 */ /* 0x002fca00078e0a08 */
[----:B------:R-:W-:-:S13]  /*3f90*/  ISETP.GT.AND P1, PT, R10, 0x4, PT ;  /* 0x000000040a00780c */ /* 0x000fda0003f24270 */
[----:B------:R-:W-:Y:S05]  /*3fa0*/  @!P1 BRA `(.L_x_37) ;  /* 0x00000004003c9947 */ /* 0x000fea0003800000 */
[----:B------:R-:W0:Y:S01]  /*3fb0*/  LDS.64 R10, [UR4+-0x8] ;  /* 0xfffff804ff0a7984 */ /* 0x000e220008000a00 */
[----:B------:R-:W-:-:S05]  /*3fc0*/  VIADD R8, R8, 0x4 ;  /* 0x0000000408087836 */ /* 0x000fca0000000000 */
        /* <DEDUP_REMOVED lines=17> */
[----:B------:R-:W-:Y:S01]  /*40e0*/  @P0 STS.64 [R19], R12 ;  /* 0x0000000c13000388 */ /* 0x000fe20000000a00 */
[----:B------:R-:W-:-:S03]  /*40f0*/  PLOP3.LUT P0, PT, PT, PT, PT, 0x8, 0x80 ;  /* 0x000000000080781c */ /* 0x000fc60003f0e170 */
[----:B------:R-:W0:Y:S02]  /*4100*/  LDS.64 R14, [UR4+0x8] ;  /* 0x00000804ff0e7984 */ /* 0x000e240008000a00 */
[----:B0-----:R-:W-:-:S14]  /*4110*/  DSETP.GE.AND P3, PT, R14, R6, PT ;  /* 0x000000060e00722a */ /* 0x001fdc0003f66000 */
[----:B------:R-:W0:Y:S01]  /*4120*/  @P3 S2R R11, SR_CgaCtaId ;  /* 0x00000000000b3919 */ /* 0x000e220000008800 */
[----:B------:R-:W-:Y:S01]  /*4130*/  @P3 MOV R10, 0x400 ;  /* 0x00000400000a3802 */ /* 0x000fe20000000f00 */
[----:B------:R-:W-:Y:S01]  /*4140*/  @P3 IMAD.MOV.U32 R7, RZ, RZ, R15 ;  /* 0x000000ffff073224 */ /* 0x000fe200078e000f */
[----:B------:R-:W-:Y:S02]  /*4150*/  @P3 MOV R6, R14 ;  /* 0x0000000e00063202 */ /* 0x000fe40000000f00 */
[----:B------:R-:W-:Y:S02]  /*4160*/  @P3 IADD3 R0, PT, PT, R9, 0x1, RZ ;  /* 0x0000000109003810 */ /* 0x000fe40007ffe0ff */
        /* <DEDUP_REMOVED lines=16> */
[----:B------:R-:W-:Y:S01]  /*4270*/  @P5 IADD3 R0, PT, PT, R9, 0x3, RZ ;  /* 0x0000000309005810 */ /* 0x000fe20007ffe0ff */
        /* <DEDUP_REMOVED lines=20> */
[----:B------:R-:W-:-:S04]  /*43c0*/  UIADD3 UR4, UPT, UPT, UR4, 0x20, URZ ;  /* 0x0000002004047890 */ /* 0x000fc8000fffe0ff */
[----:B------:R-:W-:Y:S01]  /*43d0*/  UIADD3 UR4, UPT, UPT, UR4, 0x20, URZ ;  /* 0x0000002004047890 */ /* 0x000fe2000fffe0ff */
[----:B0-----:R-:W-:-:S04]  /*43e0*/  VIADD R10, R9, 0x4 ;  /* 0x00000004090a7836 */ /* 0x001fc80000000000 */
[----:B------:R-:W-:Y:S01]  /*43f0*/  @P6 IMAD.MOV.U32 R0, RZ, RZ, R10 ;  /* 0x000000ffff006224 */ /* 0x000fe200078e000a */
[C---:B------:R-:W-:Y:S01]  /*4400*/  @P1 IADD3 R0, PT, PT, R10.reuse, 0x1, RZ ;  /* 0x000000010a001810 */ /* 0x040fe20007ffe0ff */
[----:B------:R-:W-:Y:S01]  /*4410*/  VIADD R9, R10, 0x4 ;  /* 0x000000040a097836 */ /* 0x000fe20000000000 */
[----:B-1----:R-:W-:-:S14]  /*4420*/  DSETP.GE.AND P2, PT, R12, R6, PT ;  /* 0x000000060c00722a */ /* 0x002fdc0003f46000 */
[----:B------:R-:W0:Y:S01]  /*4430*/  @P2 S2R R15, SR_CgaCtaId ;  /* 0x00000000000f2919 */ /* 0x000e220000008800 */
[----:B------:R-:W-:Y:S01]  /*4440*/  @P2 MOV R14, 0x400 ;  /* 0x00000400000e2802 */ /* 0x000fe20000000f00 */
[----:B------:R-:W-:Y:S02]  /*4450*/  @P2 IMAD.MOV.U32 R6, RZ, RZ, R12 ;  /* 0x000000ffff062224 */ /* 0x000fe400078e000c */
[----:B------:R-:W-:Y:S02]  /*4460*/  @P2 IMAD.MOV.U32 R7, RZ, RZ, R13 ;  /* 0x000000ffff072224 */ /* 0x000fe400078e000d */
[----:B------:R-:W-:Y:S01]  /*4470*/  @P2 VIADD R0, R10, 0x2 ;  /* 0x000000020a002836 */ /* 0x000fe20000000000 */
[----:B0-----:R-:W-:-:S05]  /*4480*/  @P2 LEA R15, R15, R14, 0x18 ;  /* 0x0000000e0f0f2211 */ /* 0x001fca00078ec0ff */
[----:B------:R1:W-:Y:S02]  /*4490*/  @P2 STS.64 [R15], R12 ;  /* 0x0000000c0f002388 */ /* 0x0003e40000000a00 */
.L_x_37:
[----:B------:R-:W-:-:S13]  /*44a0*/  ISETP.NE.OR P0, PT, R8, RZ, P0 ;  /* 0x000000ff0800720c */ /* 0x000fda0000705670 */
[----:B------:R-:W-:Y:S05]  /*44b0*/  @!P0 BRA `(.L_x_38) ;  /* 0x0000000000a48947 */ /* 0x000fea0003800000 */
.L_x_34:
[----:B--2---:R-:W0:Y:S01]  /*44c0*/  LDS.64 R10, [UR4+-0x8] ;  /* 0xfffff804ff0a7984 */ /* 0x004e220008000a00 */
[----:B------:R-:W-:Y:S01]  /*44d0*/  VIADD R8, R8, 0x4 ;  /* 0x0000000408087836 */ /* 0x000fe20000000000 */
[----:B0-----:R-:W-:-:S14]  /*44e0*/  DSETP.GE.AND P0, PT, R10, R6, PT ;  /* 0x000000060a00722a */ /* 0x001fdc0003f06000 */
[----:B-1----:R-:W0:Y:S01]  /*44f0*/  @P0 S2R R13, SR_CgaCtaId ;  /* 0x00000000000d0919 */ /* 0x002e220000008800 */
[----:B------:R-:W-:Y:S01]  /*4500*/  @P0 MOV R12, 0x400 ;  /* 0x00000400000c0802 */ /* 0x000fe20000000f00 */
[----:B------:R-:W-:Y:S01]  /*4510*/  @P0 IMAD.MOV.U32 R7, RZ, RZ, R11 ;  /* 0x000000ffff070224 */ /* 0x000fe200078e000b */
[----:B------:R-:W-:Y:S02]  /*4520*/  @P0 MOV R6, R10 ;  /* 0x0000000a00060202 */ /* 0x000fe40000000f00 */
[----:B------:R-:W-:Y:S02]  /*4530*/  @P0 IADD3 R0, PT, PT, R9, -0x1, RZ ;  /* 0xffffffff09000810 */ /* 0x000fe40007ffe0ff */
[----:B0-----:R-:W-:-:S05]  /*4540*/  @P0 LEA R17, R13, R12, 0x18 ;  /* 0x0000000c0d110211 */ /* 0x001fca00078ec0ff */
[----:B------:R-:W-:Y:S01]  /*4550*/  @P0 STS.64 [R17], R10 ;  /* 0x0000000a11000388 */ /* 0x000fe20000000a00 */
[----:B------:R-:W-:-:S03]  /*4560*/  ISETP.NE.AND P0, PT, R8, RZ, PT ;  /* 0x000000ff0800720c */ /* 0x000fc60003f05270 */
[----:B------:R-:W0:Y:S02]  /*4570*/  LDS.64 R12, [UR4] ;  /* 0x00000004ff0c7984 */ /* 0x000e240008000a00 */
[----:B0-----:R-:W-:-:S14]  /*4580*/  DSETP.GE.AND P1, PT, R12, R6, PT ;  /* 0x000000060c00722a */ /* 0x001fdc0003f26000 */
[----:B------:R-:W0:Y:S01]  /*4590*/  @P1 S2R R15, SR_CgaCtaId ;  /* 0x00000000000f1919 */ /* 0x000e220000008800 */
[----:B------:R-:W-:Y:S01]  /*45a0*/  @P1 MOV R14, 0x400 ;  /* 0x00000400000e1802 */ /* 0x000fe20000000f00 */
[----:B------:R-:W-:Y:S01]  /*45b0*/  @P1 IMAD.MOV.U32 R6, RZ, RZ, R12 ;  /* 0x000000ffff061224 */ /* 0x000fe200078e000c */
[----:B------:R-:W-:Y:S01]  /*45c0*/  @P1 MOV R7, R13 ;  /* 0x0000000d00071202 */ /* 0x000fe20000000f00 */
        /* <DEDUP_REMOVED lines=18> */
[C---:B------:R-:W-:Y:S01]  /*46f0*/  @P3 IADD3 R0, PT, PT, R9.reuse, 0x2, RZ ;  /* 0x0000000209003810 */ /* 0x040fe20007ffe0ff */
[----:B------:R-:W-:Y:S02]  /*4700*/  @P3 IMAD.MOV.U32 R7, RZ, RZ, R11 ;  /* 0x000000ffff073224 */ /* 0x000fe400078e000b */
[----:B------:R-:W-:Y:S01]  /*4710*/  VIADD R9, R9, 0x4 ;  /* 0x0000000409097836 */ /* 0x000fe20000000000 */
[----:B0-----:R-:W-:-:S05]  /*4720*/  @P3 LEA R13, R13, R12, 0x18 ;  /* 0x0000000c0d0d3211 */ /* 0x001fca00078ec0ff */
[----:B------:R2:W-:Y:S01]  /*4730*/  @P3 STS.64 [R13], R10 ;  /* 0x0000000a0d003388 */ /* 0x0005e20000000a00 */
[----:B------:R-:W-:Y:S05]  /*4740*/  @P0 BRA `(.L_x_34) ;  /* 0xfffffffc005c0947 */ /* 0x000fea000383ffff */
.L_x_38:
[----:B--2---:R-:W-:-:S07]  /*4750*/  VIADD R11, R9, 0xffffffff ;  /* 0xffffffff090b7836 */ /* 0x004fce0000000000 */
.L_x_33:
[----:B------:R-:W-:-:S13]  /*4760*/  ISETP.NE.AND P0, PT, R3, RZ, PT ;  /* 0x000000ff0300720c */ /* 0x000fda0003f05270 */
[----:B------:R-:W-:Y:S05]  /*4770*/  @!P0 BRA `(.L_x_39) ;  /* 0x00000000004c8947 */ /* 0x000fea0003800000 */
[----:B------:R-:W2:Y:S01]  /*4780*/  S2R R9, SR_CgaCtaId ;  /* 0x0000000000097919 */ /* 0x000ea20000008800 */
[----:B------:R-:W-:Y:S02]  /*4790*/  MOV R8, 0x400 ;  /* 0x0000040000087802 */ /* 0x000fe40000000f00 */
[----:B------:R-:W-:Y:S02]  /*47a0*/  IADD3 R10, PT, PT, -R3, RZ, RZ ;  /* 0x000000ff030a7210 */ /* 0x000fe40007ffe1ff */
[----:B--2---:R-:W-:-:S05]  /*47b0*/  LEA R8, R9, R8, 0x18 ;  /* 0x0000000809087211 */ /* 0x004fca00078ec0ff */
[----:B------:R-:W-:-:S07]  /*47c0*/  IMAD R3, R11, 0x8, R8 ;  /* 0x000000080b037824 */ /* 0x000fce00078e0208 */
.L_x_40:
[----:B--2---:R2:W0:Y:S01]  /*47d0*/  LDS.64 R8, [R3] ;  /* 0x0000000003087984 */ /* 0x0044220000000a00 */
[----:B------:R-:W-:-:S05]  /*47e0*/  VIADD R10, R10, 0x1 ;  /* 0x000000010a0a7836 */ /* 0x000fca0000000000 */
[----:B------:R-:W-:Y:S01]  /*47f0*/  ISETP.NE.AND P1, PT, R10, RZ, PT ;  /* 0x000000ff0a00720c */ /* 0x000fe20003f25270 */
[----:B--2---:R-:W-:Y:S01]  /*4800*/  VIADD R3, R3, 0x8 ;  /* 0x0000000803037836 */ /* 0x004fe20000000000 */
[----:B0-----:R-:W-:-:S14]  /*4810*/  DSETP.GE.AND P0, PT, R8, R6, PT ;  /* 0x000000060800722a */ /* 0x001fdc0003f06000 */
[----:B-1----:R-:W0:Y:S01]  /*4820*/  @P0 S2R R13, SR_CgaCtaId ;  /* 0x00000000000d0919 */ /* 0x002e220000008800 */
[----:B------:R-:W-:Y:S01]  /*4830*/  @P0 MOV R12, 0x400 ;  /* 0x00000400000c0802 */ /* 0x000fe20000000f00 */
[----:B------:R-:W-:Y:S01]  /*4840*/  @P0 IMAD.MOV.U32 R7, RZ, RZ, R9 ;  /* 0x000000ffff070224 */ /* 0x000fe200078e0009 */
[----:B------:R-:W-:Y:S01]  /*4850*/  @P0 MOV R0, R11 ;  /* 0x0000000b00000202 */ /* 0x000fe20000000f00 */
[----:B------:R-:W-:Y:S01]  /*4860*/  VIADD R11, R11, 0x1 ;  /* 0x000000010b0b7836 */ /* 0x000fe20000000000 */
[----:B------:R-:W-:Y:S02]  /*4870*/  @P0 MOV R6, R8 ;  /* 0x0000000800060202 */ /* 0x000fe40000000f00 */
[----:B0-----:R-:W-:-:S05]  /*4880*/  @P0 LEA R13, R13, R12, 0x18 ;  /* 0x0000000c0d0d0211 */ /* 0x001fca00078ec0ff */
[----:B------:R2:W-:Y:S01]  /*4890*/  @P0 STS.64 [R13], R8 ;  /* 0x000000080d000388 */ /* 0x0005e20000000a00 */
[----:B------:R-:W-:Y:S05]  /*48a0*/  @P1 BRA `(.L_x_40) ;  /* 0xfffffffc00c81947 */ /* 0x000fea000383ffff */
.L_x_39:
[----:B------:R-:W-:-:S13]  /*48b0*/  ISETP.NE.AND P0, PT, R0, -0x1, PT ;  /* 0xffffffff0000780c */ /* 0x000fda0003f05270 */
[----:B------:R-:W-:Y:S05]  /*48c0*/  @!P0 EXIT ;  /* 0x000000000000894d */ /* 0x000fea0003800000 */
[----:B------:R-:W3:Y:S01]  /*48d0*/  LDC R3, c[0x0][0x3b8] ;  /* 0x0000ee00ff037b82 */ /* 0x000ee20000000800 */
[----:B0-----:R0:W-:Y:S01]  /*48e0*/  STG.E.64 desc[UR8][R4.64], R6 ;  /* 0x0000000604007986 */ /* 0x0011e2000c101b08 */
[----:B---3--:R-:W-:-:S13]  /*48f0*/  ISETP.GE.AND P0, PT, R3, 0x1, PT ;  /* 0x000000010300780c */ /* 0x008fda0003f06270 */
[----:B0-----:R-:W-:Y:S05]  /*4900*/  @!P0 EXIT ;  /* 0x000000000000894d */ /* 0x001fea0003800000 */
[----:B------:R-:W0:Y:S01]  /*4910*/  S2R R5, SR_CgaCtaId ;  /* 0x0000000000057919 */ /* 0x000e220000008800 */
[----:B------:R-:W-:-:S05]  /*4920*/  MOV R4, 0x400 ;  /* 0x0000040000047802 */ /* 0x000fca0000000f00 */
[----:B------:R-:W-:-:S05]  /*4930*/  VIADD R4, R4, 0x1000 ;  /* 0x0000100004047836 */ /* 0x000fca0000000000 */
[----:B0-----:R-:W-:Y:S02]  /*4940*/  LEA R5, R5, R4, 0x18 ;  /* 0x0000000405057211 */ /* 0x001fe400078ec0ff */
[C---:B------:R-:W-:Y:S02]  /*4950*/  LOP3.LUT R4, R3.reuse, 0xf, RZ, 0xc0, !PT ;  /* 0x0000000f03047812 */ /* 0x040fe400078ec0ff */
[----:B------:R-:W-:Y:S01]  /*4960*/  LEA R6, R0, R5, 0x3 ;  /* 0x0000000500067211 */ /* 0x000fe200078e18ff */
[----:B------:R-:W-:Y:S01]  /*4970*/  VIADD R0, R3, 0xffffffff ;  /* 0xffffffff03007836 */ /* 0x000fe20000000000 */
[----:B------:R-:W-:Y:S01]  /*4980*/  ISETP.NE.AND P1, PT, R4, RZ, PT ;  /* 0x000000ff0400720c */ /* 0x000fe20003f25270 */
[----:B------:R-:W-:-:S03]  /*4990*/  IMAD.MOV.U32 R5, RZ, RZ, RZ ;  /* 0x000000ffff057224 */ /* 0x000fc600078e00ff */
[----:B------:R-:W0:Y:S01]  /*49a0*/  LDS.64 R6, [R6] ;  /* 0x0000000006067984 */ /* 0x000e220000000a00 */
[----:B------:R-:W-:Y:S02]  /*49b0*/  ISETP.GE.U32.AND P0, PT, R0, 0xf, PT ;  /* 0x0000000f0000780c */ /* 0x000fe40003f06070 */
[----:B0-----:R0:W3:Y:S11]  /*49c0*/  F2I.F64.TRUNC R0, R6 ;  /* 0x0000000600007311 */ /* 0x0010f6000030d100 */
[----:B------:R-:W-:Y:S05]  /*49d0*/  @!P0 BRA `(.L_x_41) ;  /* 0x00000004002c8947 */ /* 0x000fea0003800000 */
[----:B------:R-:W-:Y:S01]  /*49e0*/  LOP3.LUT R5, R3, 0x7ffffff0, RZ, 0xc0, !PT ;  /* 0x7ffffff003057812 */ /* 0x000fe200078ec0ff */
[----:B------:R-:W-:Y:S01]  /*49f0*/  IMAD R11, R2, R3, 0x7 ;  /* 0x00000007020b7424 */ /* 0x000fe200078e0203 */
[----:B---3--:R-:W-:-:S03]  /*4a00*/  MOV R10, R0 ;  /* 0x00000000000a7202 */ /* 0x008fc60000000f00 */
[----:B-1----:R-:W-:-:S07]  /*4a10*/  IMAD.MOV R12, RZ, RZ, -R5 ;  /* 0x000000ffff0c7224 */ /* 0x002fce00078e0a05 */
.L_x_42:
[----:B--2---:R-:W1:Y:S08]  /*4a20*/  LDC.64 R8, c[0x0][0x380] ;  /* 0x0000e000ff087b82 */ /* 0x004e700000000a00 */
[----:B0---4-:R-:W0:Y:S01]  /*4a30*/  LDC.64 R6, c[0x0][0x3b0] ;  /* 0x0000ec00ff067b82 */ /* 0x011e220000000a00 */
[----:B-1----:R-:W-:-:S05]  /*4a40*/  IMAD.WIDE R8, R10, 0x8, R8 ;  /* 0x000000080a087825 */ /* 0x002fca00078e0208 */
[----:B------:R-:W2:Y:S01]  /*4a50*/  LDG.E.64 R14, desc[UR8][R8.64] ;  /* 0x00000008080e7981 */ /* 0x000ea2000c1e1b00 */
[----:B------:R-:W-:-:S04]  /*4a60*/  VIADD R17, R11, 0xfffffff9 ;  /* 0xfffffff90b117836 */ /* 0x000fc80000000000 */
[----:B0-----:R-:W-:Y:S01]  /*4a70*/  IMAD.WIDE.U32 R16, R17, 0x8, R6 ;  /* 0x0000000811107825 */ /* 0x001fe200078e0006 */
[----:B------:R-:W-:-:S04]  /*4a80*/  IADD3 R21, PT, PT, R11, -0x6, RZ ;  /* 0xfffffffa0b157810 */ /* 0x000fc80007ffe0ff */
[----:B--2---:R0:W-:Y:S04]  /*4a90*/  STG.E.64 desc[UR8][R16.64], R14 ;  /* 0x0000000e10007986 */ /* 0x0041e8000c101b08 */
[----:B------:R-:W2:Y:S01]  /*4aa0*/  LDG.E.64 R18, desc[UR8][R8.64+0x8] ;  /* 0x0000080808127981 */ /* 0x000ea2000c1e1b00 */
[----:B------:R-:W-:-:S04]  /*4ab0*/  IMAD.WIDE.U32 R20, R21, 0x8, R6 ;  /* 0x0000000815147825 */ /* 0x000fc800078e0006 */
[----:B------:R-:W-:Y:S01]  /*4ac0*/  VIADD R25, R11, 0xfffffffb ;  /* 0xfffffffb0b197836 */ /* 0x000fe20000000000 */
[----:B--2---:R1:W-:Y:S04]  /*4ad0*/  STG.E.64 desc[UR8][R20.64], R18 ;  /* 0x0000001214007986 */ /* 0x0043e8000c101b08 */
[----:B------:R-:W2:Y:S01]  /*4ae0*/  LDG.E.64 R22, desc[UR8][R8.64+0x10] ;  /* 0x0000100808167981 */ /* 0x000ea2000c1e1b00 */
[----:B------:R-:W-:-:S04]  /*4af0*/  IMAD.WIDE.U32 R24, R25, 0x8, R6 ;  /* 0x0000000819187825 */ /* 0x000fc800078e0006 */
[----:B------:R-:W-:Y:S01]  /*4b00*/  VIADD R13, R11, 0xfffffffc ;  /* 0xfffffffc0b0d7836 */ /* 0x000fe20000000000 */
[----:B--2---:R2:W-:Y:S04]  /*4b10*/  STG.E.64 desc[UR8][R24.64], R22 ;  /* 0x0000001618007986 */ /* 0x0045e8000c101b08 */
[----:B------:R-:W3:Y:S01]  /*4b20*/  LDG.E.64 R26, desc[UR8][R8.64+0x18] ;  /* 0x00001808081a7981 */ /* 0x000ee2000c1e1b00 */
[----:B0-----:R-:W-:Y:S01]  /*4b30*/  IMAD.WIDE.U32 R14, R13, 0x8, R6 ;  /* 0x000000080d0e7825 */ /* 0x001fe200078e0006 */
[----:B------:R-:W-:-:S04]  /*4b40*/  IADD3 R13, PT, PT, R11, -0x3, RZ ;  /* 0xfffffffd0b0d7810 */ /* 0x000fc80007ffe0ff */
[----:B---3--:R0:W-:Y:S04]  /*4b50*/  STG.E.64 desc[UR8][R14.64], R26 ;  /* 0x0000001a0e007986 */ /* 0x0081e8000c101b08 */
[----:B------:R-:W3:Y:S01]  /*4b60*/  LDG.E.64 R16, desc[UR8][R8.64+0x20] ;  /* 0x0000200808107981 */ /* 0x000ee2000c1e1b00 */
[----:B-1----:R-:W-:-:S04]  /*4b70*/  IMAD.WIDE.U32 R18, R13, 0x8, R6 ;  /* 0x000000080d127825 */ /* 0x002fc800078e0006 */
[----:B------:R-:W-:Y:S01]  /*4b80*/  VIADD R13, R11, 0xfffffffe ;  /* 0xfffffffe0b0d7836 */ /* 0x000fe20000000000 */
[----:B---3--:R1:W-:Y:S04]  /*4b90*/  STG.E.64 desc[UR8][R18.64], R16 ;  /* 0x0000001012007986 */ /* 0x0083e8000c101b08 */
[----:B------:R-:W3:Y:S01]  /*4ba0*/  LDG.E.64 R20, desc[UR8][R8.64+0x28] ;  /* 0x0000280808147981 */ /* 0x000ee2000c1e1b00 */
[----:B--2---:R-:W-:-:S04]  /*4bb0*/  IMAD.WIDE.U32 R22, R13, 0x8, R6 ;  /* 0x000000080d167825 */ /* 0x004fc800078e0006 */
[----:B------:R-:W-:Y:S01]  /*4bc0*/  VIADD R13, R11, 0xffffffff ;  /* 0xffffffff0b0d7836 */ /* 0x000fe20000000000 */
[----:B---3--:R2:W-:Y:S04]  /*4bd0*/  STG.E.64 desc[UR8][R22.64], R20 ;  /* 0x0000001416007986 */ /* 0x0085e8000c101b08 */
[----:B------:R-:W3:Y:S01]  /*4be0*/  LDG.E.64 R24, desc[UR8][R8.64+0x30] ;  /* 0x0000300808187981 */ /* 0x000ee2000c1e1b00 */
[----:B0-----:R-:W-:-:S05]  /*4bf0*/  IMAD.WIDE.U32 R14, R13, 0x8, R6 ;  /* 0x000000080d0e7825 */ /* 0x001fca00078e0006 */
[----:B---3--:R0:W-:Y:S04]  /*4c00*/  STG.E.64 desc[UR8][R14.64], R24 ;  /* 0x000000180e007986 */ /* 0x0081e8000c101b08 */
[----:B------:R-:W3:Y:S01]  /*4c10*/  LDG.E.64 R26, desc[UR8][R8.64+0x38] ;  /* 0x00003808081a7981 */ /* 0x000ee2000c1e1b00 */
[C---:B------:R-:W-:Y:S01]  /*4c20*/  IMAD.WIDE.U32 R28, R11.reuse, 0x8, R6 ;  /* 0x000000080b1c7825 */ /* 0x040fe200078e0006 */
[----:B-1----:R-:W-:-:S04]  /*4c30*/  IADD3 R19, PT, PT, R11, 0x1, RZ ;  /* 0x000000010b137810 */ /* 0x002fc80007ffe0ff */
[----:B---3--:R1:W-:Y:S04]  /*4c40*/  STG.E.64 desc[UR8][R28.64], R26 ;  /* 0x0000001a1c007986 */ /* 0x0083e8000c101b08 */
[----:B------:R-:W3:Y:S01]  /*4c50*/  LDG.E.64 R16, desc[UR8][R8.64+0x40] ;  /* 0x0000400808107981 */ /* 0x000ee2000c1e1b00 */
[----:B------:R-:W-:-:S04]  /*4c60*/  IMAD.WIDE.U32 R18, R19, 0x8, R6 ;  /* 0x0000000813127825 */ /* 0x000fc800078e0006 */
[----:B--2---:R-:W-:Y:S01]  /*4c70*/  VIADD R23, R11, 0x2 ;  /* 0x000000020b177836 */ /* 0x004fe20000000000 */
[----:B---3--:R2:W-:Y:S04]  /*4c80*/  STG.E.64 desc[UR8][R18.64], R16 ;  /* 0x0000001012007986 */ /* 0x0085e8000c101b08 */
[----:B------:R-:W3:Y:S01]  /*4c90*/  LDG.E.64 R20, desc[UR8][R8.64+0x48] ;  /* 0x0000480808147981 */ /* 0x000ee2000c1e1b00 */
[----:B------:R-:W-:-:S04]  /*4ca0*/  IMAD.WIDE.U32 R22, R23, 0x8, R6 ;  /* 0x0000000817167825 */ /* 0x000fc800078e0006 */
[----:B0-----:R-:W-:Y:S01]  /*4cb0*/  VIADD R25, R11, 0x3 ;  /* 0x000000030b197836 */ /* 0x001fe20000000000 */
[----:B---3--:R0:W-:Y:S04]  /*4cc0*/  STG.E.64 desc[UR8][R22.64], R20 ;  /* 0x0000001416007986 */ /* 0x0081e8000c101b08 */
[----:B------:R-:W3:Y:S01]  /*4cd0*/  LDG.E.64 R14, desc[UR8][R8.64+0x50] ;  /* 0x00005008080e7981 */ /* 0x000ee2000c1e1b00 */
[----:B------:R-:W-:Y:S01]  /*4ce0*/  IMAD.WIDE.U32 R24, R25, 0x8, R6 ;  /* 0x0000000819187825 */ /* 0x000fe200078e0006 */
[----:B------:R-:W-:-:S04]  /*4cf0*/  IADD3 R13, PT, PT, R11, 0x4, RZ ;  /* 0x000000040b0d7810 */ /* 0x000fc80007ffe0ff */
[----:B---3--:R3:W-:Y:S04]  /*4d00*/  STG.E.64 desc[UR8][R24.64], R14 ;  /* 0x0000000e18007986 */ /* 0x0087e8000c101b08 */
[----:B-1----:R-:W4:Y:S01]  /*4d10*/  LDG.E.64 R26, desc[UR8][R8.64+0x58] ;  /* 0x00005808081a7981 */ /* 0x002f22000c1e1b00 */
[----:B--2---:R-:W-:-:S04]  /*4d20*/  IMAD.WIDE.U32 R16, R13, 0x8, R6 ;  /* 0x000000080d107825 */ /* 0x004fc800078e0006 */
[----:B------:R-:W-:Y:S01]  /*4d30*/  VIADD R13, R11, 0x5 ;  /* 0x000000050b0d7836 */ /* 0x000fe20000000000 */
[----:B----4-:R1:W-:Y:S04]  /*4d40*/  STG.E.64 desc[UR8][R16.64], R26 ;  /* 0x0000001a10007986 */ /* 0x0103e8000c101b08 */
[----:B------:R-:W2:Y:S01]  /*4d50*/  LDG.E.64 R18, desc[UR8][R8.64+0x60] ;  /* 0x0000600808127981 */ /* 0x000ea2000c1e1b00 */
[----:B0-----:R-:W-:-:S04]  /*4d60*/  IMAD.WIDE.U32 R20, R13, 0x8, R6 ;  /* 0x000000080d147825 */ /* 0x001fc800078e0006 */
[----:B------:R-:W-:Y:S01]  /*4d70*/  VIADD R13, R11, 0x6 ;  /* 0x000000060b0d7836 */ /* 0x000fe20000000000 */
[----:B--2---:R4:W-:Y:S04]  /*4d80*/  STG.E.64 desc[UR8][R20.64], R18 ;  /* 0x0000001214007986 */ /* 0x0049e8000c101b08 */
[----:B------:R-:W2:Y:S01]  /*4d90*/  LDG.E.64 R22, desc[UR8][R8.64+0x68] ;  /* 0x0000680808167981 */ /* 0x000ea2000c1e1b00 */
[----:B---3--:R-:W-:Y:S01]  /*4da0*/  IMAD.WIDE.U32 R14, R13, 0x8, R6 ;  /* 0x000000080d0e7825 */ /* 0x008fe200078e0006 */
[----:B------:R-:W-:-:S04]  /*4db0*/  IADD3 R13, PT, PT, R11, 0x7, RZ ;  /* 0x000000070b0d7810 */ /* 0x000fc80007ffe0ff */
[----:B--2---:R4:W-:Y:S04]  /*4dc0*/  STG.E.64 desc[UR8][R14.64], R22 ;  /* 0x000000160e007986 */ /* 0x0049e8000c101b08 */
[----:B------:R-:W2:Y:S01]  /*4dd0*/  LDG.E.64 R24, desc[UR8][R8.64+0x70] ;  /* 0x0000700808187981 */ /* 0x000ea2000c1e1b00 */
[----:B-1----:R-:W-:-:S04]  /*4de0*/  IMAD.WIDE.U32 R16, R13, 0x8, R6 ;  /* 0x000000080d107825 */ /* 0x002fc800078e0006 */
[----:B------:R-:W-:Y:S01]  /*4df0*/  VIADD R13, R11, 0x8 ;  /* 0x000000080b0d7836 */ /* 0x000fe20000000000 */
[----:B--2---:R4:W-:Y:S04]  /*4e00*/  STG.E.64 desc[UR8][R16.64], R24 ;  /* 0x0000001810007986 */ /* 0x0049e8000c101b08 */
[----:B------:R-:W2:Y:S01]  /*4e10*/  LDG.E.64 R26, desc[UR8][R8.64+0x78] ;  /* 0x00007808081a7981 */ /* 0x000ea2000c1e1b00 */
[----:B------:R-:W-:Y:S01]  /*4e20*/  IMAD.WIDE.U32 R6, R13, 0x8, R6 ;  /* 0x000000080d067825 */ /* 0x000fe200078e0006 */
[----:B------:R-:W-:-:S03]  /*4e30*/  IADD3 R10, PT, PT, R10, 0x10, RZ ;  /* 0x000000100a0a7810 */ /* 0x000fc60007ffe0ff */
[----:B------:R-:W-:Y:S02]  /*4e40*/  VIADD R12, R12, 0x10 ;  /* 0x000000100c0c7836 */ /* 0x000fe40000000000 */
[----:B------:R-:W-:-:S03]  /*4e50*/  VIADD R11, R11, 0x10 ;  /* 0x000000100b0b7836 */ /* 0x000fc60000000000 */
[----:B------:R-:W-:Y:S01]  /*4e60*/  ISETP.NE.AND P0, PT, R12, RZ, PT ;  /* 0x000000ff0c00720c */ /* 0x000fe20003f05270 */
[----:B--2---:R4:W-:-:S12]  /*4e70*/  STG.E.64 desc[UR8][R6.64], R26 ;  /* 0x0000001a06007986 */ /* 0x0049d8000c101b08 */
[----:B------:R-:W-:Y:S05]  /*4e80*/  @P0 BRA `(.L_x_42) ;  /* 0xfffffff800e40947 */ /* 0x000fea000383ffff */
.L_x_41:
[----:B------:R-:W-:Y:S05]  /*4e90*/  @!P1 EXIT ;  /* 0x000000000000994d */ /* 0x000fea0003800000 */
[----:B------:R-:W-:Y:S02]  /*4ea0*/  ISETP.GE.U32.AND P0, PT, R4, 0x8, PT ;  /* 0x000000080400780c */ /* 0x000fe40003f06070 */
[----:B------:R-:W-:-:S04]  /*4eb0*/  LOP3.LUT R10, R3, 0x7, RZ, 0xc0, !PT ;  /* 0x00000007030a7812 */ /* 0x000fc800078ec0ff */
[----:B------:R-:W-:-:S07]  /*4ec0*/  ISETP.NE.AND P1, PT, R10, RZ, PT ;  /* 0x000000ff0a00720c */ /* 0x000fce0003f25270 */
[----:B------:R-:W-:Y:S06]  /*4ed0*/  @!P0 BRA `(.L_x_43) ;  /* 0x0000000000948947 */ /* 0x000fec0003800000 */
[----:B--2---:R-:W2:Y:S01]  /*4ee0*/  LDC.64 R8, c[0x0][0x380] ;  /* 0x0000e000ff087b82 */ /* 0x004ea20000000a00 */
[----:B0--34-:R-:W-:-:S04]  /*4ef0*/  IMAD.IADD R7, R0, 0x1, R5 ;  /* 0x0000000100077824 */ /* 0x019fc800078e0205 */
[----:B--2---:R-:W-:-:S03]  /*4f00*/  IMAD.WIDE R8, R7, 0x8, R8 ;  /* 0x0000000807087825 */ /* 0x004fc600078e0208 */
[----:B------:R-:W0:Y:S02]  /*4f10*/  LDC.64 R6, c[0x0][0x3b0] ;  /* 0x0000ec00ff067b82 */ /* 0x000e240000000a00 */
[----:B-1----:R-:W2:Y:S01]  /*4f20*/  LDG.E.64 R12, desc[UR8][R8.64] ;  /* 0x00000008080c7981 */ /* 0x002ea2000c1e1b00 */
[----:B------:R-:W-:-:S04]  /*4f30*/  IMAD R11, R2, R3, R5 ;  /* 0x00000003020b7224 */ /* 0x000fc800078e0205 */
[----:B0-----:R-:W-:-:S05]  /*4f40*/  IMAD.WIDE.U32 R14, R11, 0x8, R6 ;  /* 0x000000080b0e7825 */ /* 0x001fca00078e0006 */
[----:B--2---:R0:W-:Y:S04]  /*4f50*/  STG.E.64 desc[UR8][R14.64], R12 ;  /* 0x0000000c0e007986 */ /* 0x0041e8000c101b08 */
[----:B------:R-:W2:Y:S01]  /*4f60*/  LDG.E.64 R16, desc[UR8][R8.64+0x8] ;  /* 0x0000080808107981 */ /* 0x000ea2000c1e1b00 */
[----:B------:R-:W-:-:S05]  /*4f70*/  IADD3 R19, PT, PT, R11, 0x1, RZ ;  /* 0x000000010b137810 */ /* 0x000fca0007ffe0ff */
[----:B------:R-:W-:-:S05]  /*4f80*/  IMAD.WIDE.U32 R18, R19, 0x8, R6 ;  /* 0x0000000813127825 */ /* 0x000fca00078e0006 */
[----:B--2---:R1:W-:Y:S04]  /*4f90*/  STG.E.64 desc[UR8][R18.64], R16 ;  /* 0x0000001012007986 */ /* 0x0043e8000c101b08 */
[----:B------:R-:W2:Y:S01]  /*4fa0*/  LDG.E.64 R20, desc[UR8][R8.64+0x10] ;  /* 0x0000100808147981 */ /* 0x000ea2000c1e1b00 */
[----:B------:R-:W-:-:S04]  /*4fb0*/  VIADD R23, R11, 0x2 ;  /* 0x000000020b177836 */ /* 0x000fc80000000000 */
[----:B------:R-:W-:-:S05]  /*4fc0*/  IMAD.WIDE.U32 R22, R23, 0x8, R6 ;  /* 0x0000000817167825 */ /* 0x000fca00078e0006 */
[----:B--2---:R2:W-:Y:S04]  /*4fd0*/  STG.E.64 desc[UR8][R22.64], R20 ;  /* 0x0000001416007986 */ /* 0x0045e8000c101b08 */
[----:B------:R-:W3:Y:S01]  /*4fe0*/  LDG.E.64 R24, desc[UR8][R8.64+0x18] ;  /* 0x0000180808187981 */ /* 0x000ee2000c1e1b00 */
[----:B------:R-:W-:-:S04]  /*4ff0*/  VIADD R27, R11, 0x3 ;  /* 0x000000030b1b7836 */ /* 0x000fc80000000000 */
[----:B0-----:R-:W-:Y:S01]  /*5000*/  IMAD.WIDE.U32 R12, R27, 0x8, R6 ;  /* 0x000000081b0c7825 */ /* 0x001fe200078e0006 */
[----:B------:R-:W-:-:S04]  /*5010*/  IADD3 R27, PT, PT, R11, 0x4, RZ ;  /* 0x000000040b1b7810 */ /* 0x000fc80007ffe0ff */
        /* <DEDUP_REMOVED lines=9> */
[----:B------:R-:W2:Y:S01]  /*50b0*/  LDG.E.64 R22, desc[UR8][R8.64+0x30] ;  /* 0x0000300808167981 */ /* 0x000ea2000c1e1b00 */
[----:B0-----:R-:W-:Y:S01]  /*50c0*/  IMAD.WIDE.U32 R12, R27, 0x8, R6 ;  /* 0x000000081b0c7825 */ /* 0x001fe200078e0006 */
[----:B------:R-:W-:-:S04]  /*50d0*/  IADD3 R11, PT, PT, R11, 0x7, RZ ;  /* 0x000000070b0b7810 */ /* 0x000fc80007ffe0ff */
[----:B--2---:R1:W-:Y:S04]  /*50e0*/  STG.E.64 desc[UR8][R12.64], R22 ;  /* 0x000000160c007986 */ /* 0x0043e8000c101b08 */
[----:B------:R-:W2:Y:S01]  /*50f0*/  LDG.E.64 R24, desc[UR8][R8.64+0x38] ;  /* 0x0000380808187981 */ /* 0x000ea2000c1e1b00 */
[----:B------:R-:W-:-:S04]  /*5100*/  IMAD.WIDE.U32 R6, R11, 0x8, R6 ;  /* 0x000000080b067825 */ /* 0x000fc800078e0006 */
[----:B------:R-:W-:Y:S01]  /*5110*/  VIADD R5, R5, 0x8 ;  /* 0x0000000805057836 */ /* 0x000fe20000000000 */
[----:B--2---:R1:W-:Y:S06]  /*5120*/  STG.E.64 desc[UR8][R6.64], R24 ;  /* 0x0000001806007986 */ /* 0x0043ec000c101b08 */
.L_x_43:
[----:B------:R-:W-:Y:S05]  /*5130*/  @!P1 EXIT ;  /* 0x000000000000994d */ /* 0x000fea0003800000 */
[----:B------:R-:W-:Y:S02]  /*5140*/  ISETP.GE.U32.AND P0, PT, R10, 0x4, PT ;  /* 0x000000040a00780c */ /* 0x000fe40003f06070 */
[----:B------:R-:W-:-:S04]  /*5150*/  LOP3.LUT R4, R3, 0x3, RZ, 0xc0, !PT ;  /* 0x0000000303047812 */ /* 0x000fc800078ec0ff */
[----:B------:R-:W-:-:S07]  /*5160*/  ISETP.NE.AND P1, PT, R4, RZ, PT ;  /* 0x000000ff0400720c */ /* 0x000fce0003f25270 */
[----:B------:R-:W-:Y:S06]  /*5170*/  @!P0 BRA `(.L_x_44) ;  /* 0x0000000000548947 */ /* 0x000fec0003800000 */
[----:B--2---:R-:W2:Y:S01]  /*5180*/  LDC.64 R8, c[0x0][0x380] ;  /* 0x0000e000ff087b82 */ /* 0x004ea20000000a00 */
[----:B01-34-:R-:W-:-:S04]  /*5190*/  IMAD.IADD R7, R0, 0x1, R5 ;  /* 0x0000000100077824 */ /* 0x01bfc800078e0205 */
[----:B--2---:R-:W-:-:S03]  /*51a0*/  IMAD.WIDE R8, R7, 0x8, R8 ;  /* 0x0000000807087825 */ /* 0x004fc600078e0208 */
[----:B------:R-:W0:Y:S02]  /*51b0*/  LDC.64 R6, c[0x0][0x3b0] ;  /* 0x0000ec00ff067b82 */ /* 0x000e240000000a00 */
[----:B------:R-:W2:Y:S01]  /*51c0*/  LDG.E.64 R10, desc[UR8][R8.64] ;  /* 0x00000008080a7981 */ /* 0x000ea2000c1e1b00 */
        /* <DEDUP_REMOVED lines=11> */
[----:B------:R-:W2:Y:S01]  /*5280*/  LDG.E.64 R16, desc[UR8][R8.64+0x18] ;  /* 0x0000180808107981 */ /* 0x000ea2000c1e1b00 */
[----:B------:R-:W-:Y:S01]  /*5290*/  VIADD R25, R25, 0x3 ;  /* 0x0000000319197836 */ /* 0x000fe20000000000 */
[----:B------:R-:W-:-:S03]  /*52a0*/  IADD3 R5, PT, PT, R5, 0x4, RZ ;  /* 0x0000000405057810 */ /* 0x000fc60007ffe0ff */
[----:B------:R-:W-:-:S05]  /*52b0*/  IMAD.WIDE.U32 R6, R25, 0x8, R6 ;  /* 0x0000000819067825 */ /* 0x000fca00078e0006 */
[----:B--2---:R0:W-:Y:S02]  /*52c0*/  STG.E.64 desc[UR8][R6.64], R16 ;  /* 0x0000001006007986 */ /* 0x0041e4000c101b08 */
.L_x_44:
[----:B------:R-:W-:Y:S05]  /*52d0*/  @!P1 EXIT ;  /* 0x000000000000994d */ /* 0x000fea0003800000 */
[----:B01--4-:R-:W0:Y:S01]  /*52e0*/  LDC.64 R6, c[0x0][0x380] ;  /* 0x0000e000ff067b82 */ /* 0x013e220000000a00 */
[--C-:B--23--:R-:W-:Y:S02]  /*52f0*/  IMAD.IADD R13, R0, 0x1, R5.reuse ;  /* 0x00000001000d7824 */ /* 0x10cfe400078e0205 */
[----:B------:R-:W-:Y:S02]  /*5300*/  IMAD R11, R2, R3, R5 ;  /* 0x00000003020b7224 */ /* 0x000fe400078e0205 */
[----:B------:R-:W-:-:S03]  /*5310*/  IMAD.MOV R0, RZ, RZ, -R4 ;  /* 0x000000ffff007224 */ /* 0x000fc600078e0a04 */
[----:B------:R-:W1:Y:S04]  /*5320*/  LDC.64 R8, c[0x0][0x3b0] ;  /* 0x0000ec00ff087b82 */ /* 0x000e680000000a00 */
.L_x_45:
[----:B0-2---:R-:W-:-:S06]  /*5330*/  IMAD.WIDE R2, R13, 0x8, R6 ;  /* 0x000000080d027825 */ /* 0x005fcc00078e0206 */
[----:B------:R-:W2:Y:S01]  /*5340*/  LDG.E.64 R2, desc[UR8][R2.64] ;  /* 0x0000000802027981 */ /* 0x000ea2000c1e1b00 */
[----:B-1----:R-:W-:Y:S01]  /*5350*/  IMAD.WIDE.U32 R4, R11, 0x8, R8 ;  /* 0x000000080b047825 */ /* 0x002fe200078e0008 */
[----:B------:R-:W-:Y:S02]  /*5360*/  IADD3 R0, PT, PT, R0, 0x1, RZ ;  /* 0x0000000100007810 */ /* 0x000fe40007ffe0ff */
[----:B------:R-:W-:Y:S01]  /*5370*/  IADD3 R13, PT, PT, R13, 0x1, RZ ;  /* 0x000000010d0d7810 */ /* 0x000fe20007ffe0ff */
[----:B------:R-:W-:Y:S01]  /*5380*/  VIADD R11, R11, 0x1 ;  /* 0x000000010b0b7836 */ /* 0x000fe20000000000 */
[----:B------:R-:W-:Y:S01]  /*5390*/  ISETP.NE.AND P0, PT, R0, RZ, PT ;  /* 0x000000ff0000720c */ /* 0x000fe20003f05270 */
[----:B--2---:R2:W-:-:S12]  /*53a0*/  STG.E.64 desc[UR8][R4.64], R2 ;  /* 0x0000000204007986 */ /* 0x0045d8000c101b08 */
[----:B------:R-:W-:Y:S05]  /*53b0*/  @P0 BRA `(.L_x_45) ;  /* 0xfffffffc00dc0947 */ /* 0x000fea000383ffff */
[----:B------:R-:W-:Y:S05]  /*53c0*/  EXIT ;  /* 0x000000000000794d */ /* 0x000fea0003800000 */
.L_x_46:
        /* <DEDUP_REMOVED lines=11> */
.L_x_48:


//--------------------- .nv.global.init           --------------------------
	.section	.nv.global.init,"aw",@progbits
	.align	4
.nv.global.init:
	.type		mrg32k3aM1SubSeq,@object
	.size		mrg32k3aM1SubSeq,(mrg32k3aM2SubSeq - mrg32k3aM1SubSeq)
mrg32k3aM1SubSeq:
        /*0000*/ 	.byte	0x0b, 0xcc, 0xee, 0x04, 0x73, 0x29, 0x8b, 0x6f, 0xf6, 0x53, 0x03, 0xf6, 0x23, 0xf6, 0xea, 0xda
        /* <DEDUP_REMOVED lines=125> */
	.type		mrg32k3aM2SubSeq,@object
	.size		mrg32k3aM2SubSeq,(mrg32k3aM1 - mrg32k3aM2SubSeq)
mrg32k3aM2SubSeq:
        /* <DEDUP_REMOVED lines=126> */
	.type		mrg32k3aM1,@object
	.size		mrg32k3aM1,(mrg32k3aM1Seq - mrg32k3aM1)
mrg32k3aM1:
        /* <DEDUP_REMOVED lines=144> */
	.type		mrg32k3aM1Seq,@object
	.size		mrg32k3aM1Seq,(mrg32k3aM2 - mrg32k3aM1Seq)
mrg32k3aM1Seq:
        /* <DEDUP_REMOVED lines=144> */
	.type		mrg32k3aM2,@object
	.size		mrg32k3aM2,(mrg32k3aM2Seq - mrg32k3aM2)
mrg32k3aM2:
        /* <DEDUP_REMOVED lines=144> */
	.type		mrg32k3aM2Seq,@object
	.size		mrg32k3aM2Seq,(precalc_xorwow_matrix - mrg32k3aM2Seq)
mrg32k3aM2Seq:
        /* <DEDUP_REMOVED lines=144> */
	.type		precalc_xorwow_matrix,@object
	.size		precalc_xorwow_matrix,(precalc_xorwow_offset_matrix - precalc_xorwow_matrix)
precalc_xorwow_matrix:
        /* <DEDUP_REMOVED lines=6400> */
	.type		precalc_xorwow_offset_matrix,@object
	.size		precalc_xorwow_offset_matrix,(.L_1 - precalc_xorwow_offset_matrix)
precalc_xorwow_offset_matrix:
        /* <DEDUP_REMOVED lines=6400> */
.L_1:


//--------------------- .nv.shared._Z14findGlobalBestPdS_iiS_S_ --------------------------
	.section	.nv.shared._Z14findGlobalBestPdS_iiS_S_,"aw",@nobits
	.sectionflags	@""
	.align	16
	.zero		1024


//--------------------- .nv.shared.reserved.0     --------------------------
	.section	.nv.shared.reserved.0,"aw",@nobits
	.weak		__nv_reservedSMEM_offset_0_alias
	.size		__nv_reservedSMEM_offset_0_alias, 0, 64
	.other		__nv_reservedSMEM_offset_0_alias,@"STO_CUDA_RESERVED_SHARED STV_DEFAULT"
__nv_reservedSMEM_offset_0_alias:
	.zero		0
	.zero		64


//--------------------- .nv.shared._Z15updateParticlesPdS_S_S_S_S_S_iS_S_ii --------------------------
	.section	.nv.shared._Z15updateParticlesPdS_S_S_S_S_S_iS_S_ii,"aw",@nobits
	.sectionflags	@""
	.align	16
.nv.shared._Z15updateParticlesPdS_S_S_S_S_S_iS_S_ii:
	.zero		9232


//--------------------- .nv.constant0._Z14findGlobalBestPdS_iiS_S_ --------------------------
	.section	.nv.constant0._Z14findGlobalBestPdS_iiS_S_,"a",@progbits
	.sectionflags	@""
	.align	4
.nv.constant0._Z14findGlobalBestPdS_iiS_S_:
	.zero		936


//--------------------- .nv.constant0._Z15updateParticlesPdS_S_S_S_S_S_iS_S_ii --------------------------
	.section	.nv.constant0._Z15updateParticlesPdS_S_S_S_S_S_iS_S_ii,"a",@progbits
	.sectionflags	@""
	.align	4
.nv.constant0._Z15updateParticlesPdS_S_S_S_S_S_iS_S_ii:
	.zero		984


//--------------------- SYMBOLS --------------------------

	.type		.nv.reservedSmem.offset0,@object
	.size		.nv.reservedSmem.offset0,0x4
	.type		.nv.reservedSmem.cap,@object
	.size		.nv.reservedSmem.cap,0x4
